//
// Generated by NVIDIA NVVM Compiler
//
// Compiler Build ID: CL-36424714
// Cuda compilation tools, release 13.0, V13.0.88
// Based on NVVM 20.0.0
//

.version 9.0
.target sm_100
.address_size 64

	// .globl	_Z15ConvProcessing1PKfPf
.const .align 4 .b8 CONV1_WEIGHT[600];
.const .align 4 .b8 CONV2_WEIGHT[9600];
.const .align 4 .b8 CONV1_BIAS[24];
.const .align 4 .b8 CONV2_BIAS[64];
.const .align 4 .b8 FC1_BIAS[480];
.const .align 4 .b8 FC2_BIAS[336];
.const .align 4 .b8 FC3_BIAS[40];
// _ZZ15ConvProcessing1PKfPfE8output_s has been demoted
// _ZZ15ConvProcessing2PKfPfE8output_s has been demoted
// _ZZ13FCProcessing3PKfS0_PiE8output_s has been demoted

.visible .entry _Z15ConvProcessing1PKfPf(
	.param .u64 .ptr .align 1 _Z15ConvProcessing1PKfPf_param_0,
	.param .u64 .ptr .align 1 _Z15ConvProcessing1PKfPf_param_1
)
{
	.reg .pred 	%p<8>;
	.reg .b32 	%r<28>;
	.reg .b32 	%f<86>;
	.reg .b64 	%rd<18>;
	// demoted variable
	.shared .align 4 .b8 _ZZ15ConvProcessing1PKfPfE8output_s[13824];
	ld.param.u64 	%rd7, [_Z15ConvProcessing1PKfPf_param_0];
	ld.param.u64 	%rd8, [_Z15ConvProcessing1PKfPf_param_1];
	mov.u32 	%r1, %tid.x;
	mov.u32 	%r12, %tid.y;
	max.u32 	%r13, %r1, %r12;
	setp.gt.u32 	%p1, %r13, 23;
	@%p1 bra 	$L__BB0_5;
	cvta.to.global.u64 	%rd11, %rd7;
	mov.u32 	%r15, %ctaid.x;
	mad.lo.s32 	%r16, %r15, 784, %r1;
	and.b32  	%r17, %r12, %r1;
	and.b32  	%r3, %r17, 1;
	shr.u32 	%r18, %r12, 1;
	shr.u32 	%r19, %r1, 1;
	mad.lo.s32 	%r20, %r15, 864, %r19;
	mad.lo.s32 	%r26, %r18, 12, %r20;
	mad.lo.s32 	%r21, %r12, 28, %r16;
	mul.wide.u32 	%rd12, %r21, 4;
	add.s64 	%rd1, %rd11, %rd12;
	shl.b32 	%r22, %r1, 2;
	mad.lo.s32 	%r23, %r12, 96, %r22;
	mov.u32 	%r24, _ZZ15ConvProcessing1PKfPfE8output_s;
	add.s32 	%r25, %r24, %r23;
	mov.u64 	%rd13, CONV1_WEIGHT;
	add.s64 	%rd16, %rd13, 48;
	cvta.to.global.u64 	%rd2, %rd8;
	mov.b32 	%r27, -4;
	mov.u64 	%rd17, CONV1_BIAS;
$L__BB0_2:
	setp.eq.s32 	%p2, %r3, 0;
	ld.const.f32 	%f1, [%rd16+-48];
	ld.global.f32 	%f2, [%rd1];
	fma.rn.f32 	%f3, %f1, %f2, 0f00000000;
	ld.const.f32 	%f4, [%rd16+-44];
	ld.global.f32 	%f5, [%rd1+4];
	fma.rn.f32 	%f6, %f4, %f5, %f3;
	ld.const.f32 	%f7, [%rd16+-40];
	ld.global.f32 	%f8, [%rd1+8];
	fma.rn.f32 	%f9, %f7, %f8, %f6;
	ld.const.f32 	%f10, [%rd16+-36];
	ld.global.f32 	%f11, [%rd1+12];
	fma.rn.f32 	%f12, %f10, %f11, %f9;
	ld.const.f32 	%f13, [%rd16+-32];
	ld.global.f32 	%f14, [%rd1+16];
	fma.rn.f32 	%f15, %f13, %f14, %f12;
	ld.const.f32 	%f16, [%rd16+-28];
	ld.global.f32 	%f17, [%rd1+112];
	fma.rn.f32 	%f18, %f16, %f17, %f15;
	ld.const.f32 	%f19, [%rd16+-24];
	ld.global.f32 	%f20, [%rd1+116];
	fma.rn.f32 	%f21, %f19, %f20, %f18;
	ld.const.f32 	%f22, [%rd16+-20];
	ld.global.f32 	%f23, [%rd1+120];
	fma.rn.f32 	%f24, %f22, %f23, %f21;
	ld.const.f32 	%f25, [%rd16+-16];
	ld.global.f32 	%f26, [%rd1+124];
	fma.rn.f32 	%f27, %f25, %f26, %f24;
	ld.const.f32 	%f28, [%rd16+-12];
	ld.global.f32 	%f29, [%rd1+128];
	fma.rn.f32 	%f30, %f28, %f29, %f27;
	ld.const.f32 	%f31, [%rd16+-8];
	ld.global.f32 	%f32, [%rd1+224];
	fma.rn.f32 	%f33, %f31, %f32, %f30;
	ld.const.f32 	%f34, [%rd16+-4];
	ld.global.f32 	%f35, [%rd1+228];
	fma.rn.f32 	%f36, %f34, %f35, %f33;
	ld.const.f32 	%f37, [%rd16];
	ld.global.f32 	%f38, [%rd1+232];
	fma.rn.f32 	%f39, %f37, %f38, %f36;
	ld.const.f32 	%f40, [%rd16+4];
	ld.global.f32 	%f41, [%rd1+236];
	fma.rn.f32 	%f42, %f40, %f41, %f39;
	ld.const.f32 	%f43, [%rd16+8];
	ld.global.f32 	%f44, [%rd1+240];
	fma.rn.f32 	%f45, %f43, %f44, %f42;
	ld.const.f32 	%f46, [%rd16+12];
	ld.global.f32 	%f47, [%rd1+336];
	fma.rn.f32 	%f48, %f46, %f47, %f45;
	ld.const.f32 	%f49, [%rd16+16];
	ld.global.f32 	%f50, [%rd1+340];
	fma.rn.f32 	%f51, %f49, %f50, %f48;
	ld.const.f32 	%f52, [%rd16+20];
	ld.global.f32 	%f53, [%rd1+344];
	fma.rn.f32 	%f54, %f52, %f53, %f51;
	ld.const.f32 	%f55, [%rd16+24];
	ld.global.f32 	%f56, [%rd1+348];
	fma.rn.f32 	%f57, %f55, %f56, %f54;
	ld.const.f32 	%f58, [%rd16+28];
	ld.global.f32 	%f59, [%rd1+352];
	fma.rn.f32 	%f60, %f58, %f59, %f57;
	ld.const.f32 	%f61, [%rd16+32];
	ld.global.f32 	%f62, [%rd1+448];
	fma.rn.f32 	%f63, %f61, %f62, %f60;
	ld.const.f32 	%f64, [%rd16+36];
	ld.global.f32 	%f65, [%rd1+452];
	fma.rn.f32 	%f66, %f64, %f65, %f63;
	ld.const.f32 	%f67, [%rd16+40];
	ld.global.f32 	%f68, [%rd1+456];
	fma.rn.f32 	%f69, %f67, %f68, %f66;
	ld.const.f32 	%f70, [%rd16+44];
	ld.global.f32 	%f71, [%rd1+460];
	fma.rn.f32 	%f72, %f70, %f71, %f69;
	ld.const.f32 	%f73, [%rd16+48];
	ld.global.f32 	%f74, [%rd1+464];
	fma.rn.f32 	%f75, %f73, %f74, %f72;
	ld.const.f32 	%f76, [%rd17];
	add.f32 	%f77, %f75, %f76;
	setp.lt.f32 	%p3, %f77, 0f00000000;
	selp.f32 	%f78, 0f00000000, %f77, %p3;
	st.shared.f32 	[%r25], %f78;
	bar.sync 	0;
	@%p2 bra 	$L__BB0_4;
	ld.shared.f32 	%f79, [%r25];
	ld.shared.f32 	%f80, [%r25+-4];
	setp.gt.f32 	%p4, %f79, %f80;
	selp.f32 	%f81, %f79, %f80, %p4;
	ld.shared.f32 	%f82, [%r25+-96];
	ld.shared.f32 	%f83, [%r25+-100];
	setp.gt.f32 	%p5, %f82, %f83;
	selp.f32 	%f84, %f82, %f83, %p5;
	setp.gt.f32 	%p6, %f81, %f84;
	selp.f32 	%f85, %f81, %f84, %p6;
	mul.wide.u32 	%rd14, %r26, 4;
	add.s64 	%rd15, %rd2, %rd14;
	st.global.f32 	[%rd15], %f85;
$L__BB0_4:
	add.s32 	%r27, %r27, 2304;
	add.s32 	%r26, %r26, 144;
	add.s64 	%rd17, %rd17, 4;
	add.s32 	%r25, %r25, 2304;
	add.s64 	%rd16, %rd16, 100;
	setp.ne.s32 	%p7, %r27, 13820;
	@%p7 bra 	$L__BB0_2;
$L__BB0_5:
	ret;

}
	// .globl	_Z15ConvProcessing2PKfPf
.visible .entry _Z15ConvProcessing2PKfPf(
	.param .u64 .ptr .align 1 _Z15ConvProcessing2PKfPf_param_0,
	.param .u64 .ptr .align 1 _Z15ConvProcessing2PKfPf_param_1
)
{
	.reg .pred 	%p<9>;
	.reg .b32 	%r<33>;
	.reg .b32 	%f<104>;
	.reg .b64 	%rd<23>;
	// demoted variable
	.shared .align 4 .b8 _ZZ15ConvProcessing2PKfPfE8output_s[4096];
	ld.param.u64 	%rd8, [_Z15ConvProcessing2PKfPf_param_0];
	ld.param.u64 	%rd9, [_Z15ConvProcessing2PKfPf_param_1];
	mov.u32 	%r1, %tid.x;
	mov.u32 	%r2, %tid.y;
	or.b32  	%r10, %r1, %r2;
	and.b32  	%r11, %r10, 1016;
	setp.ne.s32 	%p1, %r11, 0;
	@%p1 bra 	$L__BB1_7;
	mov.u32 	%r13, %ctaid.x;
	and.b32  	%r14, %r2, %r1;
	and.b32  	%r3, %r14, 1;
	shl.b32 	%r15, %r13, 8;
	shl.b32 	%r16, %r2, 1;
	and.b32  	%r17, %r16, 2044;
	shr.u32 	%r18, %r1, 1;
	add.s32 	%r19, %r18, %r15;
	add.s32 	%r4, %r19, %r17;
	mad.lo.s32 	%r20, %r13, 864, %r1;
	mad.lo.s32 	%r21, %r2, 12, %r20;
	mul.wide.u32 	%rd10, %r21, 4;
	cvta.to.global.u64 	%rd11, %rd8;
	add.s64 	%rd12, %rd10, %rd11;
	add.s64 	%rd1, %rd12, 1728;
	cvta.to.global.u64 	%rd2, %rd9;
	mov.b32 	%r31, 0;
	mov.u64 	%rd14, CONV2_WEIGHT;
$L__BB1_2:
	mul.wide.u32 	%rd13, %r31, 600;
	add.s64 	%rd15, %rd14, %rd13;
	add.s64 	%rd22, %rd15, 300;
	mov.f32 	%f103, 0f00000000;
	mov.b32 	%r32, 0;
	mov.u64 	%rd21, %rd1;
$L__BB1_3:
	ld.const.f32 	%f4, [%rd22+-300];
	ld.global.f32 	%f5, [%rd21+-1728];
	fma.rn.f32 	%f6, %f4, %f5, %f103;
	ld.const.f32 	%f7, [%rd22+-200];
	ld.global.f32 	%f8, [%rd21+-1152];
	fma.rn.f32 	%f9, %f7, %f8, %f6;
	ld.const.f32 	%f10, [%rd22+-100];
	ld.global.f32 	%f11, [%rd21+-576];
	fma.rn.f32 	%f12, %f10, %f11, %f9;
	ld.const.f32 	%f13, [%rd22];
	ld.global.f32 	%f14, [%rd21];
	fma.rn.f32 	%f15, %f13, %f14, %f12;
	ld.const.f32 	%f16, [%rd22+100];
	ld.global.f32 	%f17, [%rd21+576];
	fma.rn.f32 	%f18, %f16, %f17, %f15;
	ld.const.f32 	%f19, [%rd22+200];
	ld.global.f32 	%f20, [%rd21+1152];
	fma.rn.f32 	%f21, %f19, %f20, %f18;
	ld.const.f32 	%f22, [%rd22+-296];
	ld.global.f32 	%f23, [%rd21+-1724];
	fma.rn.f32 	%f24, %f22, %f23, %f21;
	ld.const.f32 	%f25, [%rd22+-196];
	ld.global.f32 	%f26, [%rd21+-1148];
	fma.rn.f32 	%f27, %f25, %f26, %f24;
	ld.const.f32 	%f28, [%rd22+-96];
	ld.global.f32 	%f29, [%rd21+-572];
	fma.rn.f32 	%f30, %f28, %f29, %f27;
	ld.const.f32 	%f31, [%rd22+4];
	ld.global.f32 	%f32, [%rd21+4];
	fma.rn.f32 	%f33, %f31, %f32, %f30;
	ld.const.f32 	%f34, [%rd22+104];
	ld.global.f32 	%f35, [%rd21+580];
	fma.rn.f32 	%f36, %f34, %f35, %f33;
	ld.const.f32 	%f37, [%rd22+204];
	ld.global.f32 	%f38, [%rd21+1156];
	fma.rn.f32 	%f39, %f37, %f38, %f36;
	ld.const.f32 	%f40, [%rd22+-292];
	ld.global.f32 	%f41, [%rd21+-1720];
	fma.rn.f32 	%f42, %f40, %f41, %f39;
	ld.const.f32 	%f43, [%rd22+-192];
	ld.global.f32 	%f44, [%rd21+-1144];
	fma.rn.f32 	%f45, %f43, %f44, %f42;
	ld.const.f32 	%f46, [%rd22+-92];
	ld.global.f32 	%f47, [%rd21+-568];
	fma.rn.f32 	%f48, %f46, %f47, %f45;
	ld.const.f32 	%f49, [%rd22+8];
	ld.global.f32 	%f50, [%rd21+8];
	fma.rn.f32 	%f51, %f49, %f50, %f48;
	ld.const.f32 	%f52, [%rd22+108];
	ld.global.f32 	%f53, [%rd21+584];
	fma.rn.f32 	%f54, %f52, %f53, %f51;
	ld.const.f32 	%f55, [%rd22+208];
	ld.global.f32 	%f56, [%rd21+1160];
	fma.rn.f32 	%f57, %f55, %f56, %f54;
	ld.const.f32 	%f58, [%rd22+-288];
	ld.global.f32 	%f59, [%rd21+-1716];
	fma.rn.f32 	%f60, %f58, %f59, %f57;
	ld.const.f32 	%f61, [%rd22+-188];
	ld.global.f32 	%f62, [%rd21+-1140];
	fma.rn.f32 	%f63, %f61, %f62, %f60;
	ld.const.f32 	%f64, [%rd22+-88];
	ld.global.f32 	%f65, [%rd21+-564];
	fma.rn.f32 	%f66, %f64, %f65, %f63;
	ld.const.f32 	%f67, [%rd22+12];
	ld.global.f32 	%f68, [%rd21+12];
	fma.rn.f32 	%f69, %f67, %f68, %f66;
	ld.const.f32 	%f70, [%rd22+112];
	ld.global.f32 	%f71, [%rd21+588];
	fma.rn.f32 	%f72, %f70, %f71, %f69;
	ld.const.f32 	%f73, [%rd22+212];
	ld.global.f32 	%f74, [%rd21+1164];
	fma.rn.f32 	%f75, %f73, %f74, %f72;
	ld.const.f32 	%f76, [%rd22+-284];
	ld.global.f32 	%f77, [%rd21+-1712];
	fma.rn.f32 	%f78, %f76, %f77, %f75;
	ld.const.f32 	%f79, [%rd22+-184];
	ld.global.f32 	%f80, [%rd21+-1136];
	fma.rn.f32 	%f81, %f79, %f80, %f78;
	ld.const.f32 	%f82, [%rd22+-84];
	ld.global.f32 	%f83, [%rd21+-560];
	fma.rn.f32 	%f84, %f82, %f83, %f81;
	ld.const.f32 	%f85, [%rd22+16];
	ld.global.f32 	%f86, [%rd21+16];
	fma.rn.f32 	%f87, %f85, %f86, %f84;
	ld.const.f32 	%f88, [%rd22+116];
	ld.global.f32 	%f89, [%rd21+592];
	fma.rn.f32 	%f90, %f88, %f89, %f87;
	ld.const.f32 	%f91, [%rd22+216];
	ld.global.f32 	%f92, [%rd21+1168];
	fma.rn.f32 	%f103, %f91, %f92, %f90;
	add.s32 	%r32, %r32, 1;
	add.s64 	%rd22, %rd22, 20;
	add.s64 	%rd21, %rd21, 48;
	setp.ne.s32 	%p2, %r32, 5;
	@%p2 bra 	$L__BB1_3;
	setp.eq.s32 	%p3, %r3, 0;
	mul.wide.u32 	%rd16, %r31, 4;
	mov.u64 	%rd17, CONV2_BIAS;
	add.s64 	%rd18, %rd17, %rd16;
	ld.const.f32 	%f93, [%rd18];
	add.f32 	%f94, %f103, %f93;
	setp.lt.f32 	%p4, %f94, 0f00000000;
	selp.f32 	%f95, 0f00000000, %f94, %p4;
	shl.b32 	%r23, %r31, 8;
	mov.u32 	%r24, _ZZ15ConvProcessing2PKfPfE8output_s;
	add.s32 	%r25, %r24, %r23;
	shl.b32 	%r26, %r2, 5;
	add.s32 	%r27, %r25, %r26;
	shl.b32 	%r28, %r1, 2;
	add.s32 	%r8, %r27, %r28;
	st.shared.f32 	[%r8], %f95;
	bar.sync 	0;
	@%p3 bra 	$L__BB1_6;
	ld.shared.f32 	%f96, [%r8];
	ld.shared.f32 	%f97, [%r8+-4];
	setp.gt.f32 	%p5, %f96, %f97;
	selp.f32 	%f98, %f96, %f97, %p5;
	ld.shared.f32 	%f99, [%r8+-32];
	ld.shared.f32 	%f100, [%r8+-36];
	setp.gt.f32 	%p6, %f99, %f100;
	selp.f32 	%f101, %f99, %f100, %p6;
	setp.gt.f32 	%p7, %f98, %f101;
	selp.f32 	%f102, %f98, %f101, %p7;
	shl.b32 	%r29, %r31, 4;
	add.s32 	%r30, %r4, %r29;
	mul.wide.u32 	%rd19, %r30, 4;
	add.s64 	%rd20, %rd2, %rd19;
	st.global.f32 	[%rd20], %f102;
$L__BB1_6:
	add.s32 	%r31, %r31, 1;
	setp.ne.s32 	%p8, %r31, 16;
	@%p8 bra 	$L__BB1_2;
$L__BB1_7:
	ret;

}
	// .globl	_Z13FCProcessing1PKfS0_Pf
.visible .entry _Z13FCProcessing1PKfS0_Pf(
	.param .u64 .ptr .align 1 _Z13FCProcessing1PKfS0_Pf_param_0,
	.param .u64 .ptr .align 1 _Z13FCProcessing1PKfS0_Pf_param_1,
	.param .u64 .ptr .align 1 _Z13FCProcessing1PKfS0_Pf_param_2
)
{
	.reg .pred 	%p<3>;
	.reg .b32 	%r<8>;
	.reg .b32 	%f<55>;
	.reg .b64 	%rd<24>;

	ld.param.u64 	%rd8, [_Z13FCProcessing1PKfS0_Pf_param_0];
	ld.param.u64 	%rd9, [_Z13FCProcessing1PKfS0_Pf_param_1];
	ld.param.u64 	%rd7, [_Z13FCProcessing1PKfS0_Pf_param_2];
	cvta.to.global.u64 	%rd10, %rd9;
	cvta.to.global.u64 	%rd11, %rd8;
	mov.u32 	%r1, %ctaid.x;
	mov.u32 	%r2, %tid.x;
	mul.wide.u32 	%rd12, %r1, 1024;
	add.s64 	%rd13, %rd12, %rd11;
	add.s64 	%rd23, %rd13, 32;
	mul.wide.u32 	%rd14, %r2, 1024;
	add.s64 	%rd15, %rd14, %rd10;
	add.s64 	%rd22, %rd15, 32;
	mov.f32 	%f54, 0f00000000;
	mov.b32 	%r7, 0;
$L__BB2_1:
	ld.global.f32 	%f4, [%rd23+-32];
	ld.global.f32 	%f5, [%rd22+-32];
	fma.rn.f32 	%f6, %f4, %f5, %f54;
	ld.global.f32 	%f7, [%rd23+-28];
	ld.global.f32 	%f8, [%rd22+-28];
	fma.rn.f32 	%f9, %f7, %f8, %f6;
	ld.global.f32 	%f10, [%rd23+-24];
	ld.global.f32 	%f11, [%rd22+-24];
	fma.rn.f32 	%f12, %f10, %f11, %f9;
	ld.global.f32 	%f13, [%rd23+-20];
	ld.global.f32 	%f14, [%rd22+-20];
	fma.rn.f32 	%f15, %f13, %f14, %f12;
	ld.global.f32 	%f16, [%rd23+-16];
	ld.global.f32 	%f17, [%rd22+-16];
	fma.rn.f32 	%f18, %f16, %f17, %f15;
	ld.global.f32 	%f19, [%rd23+-12];
	ld.global.f32 	%f20, [%rd22+-12];
	fma.rn.f32 	%f21, %f19, %f20, %f18;
	ld.global.f32 	%f22, [%rd23+-8];
	ld.global.f32 	%f23, [%rd22+-8];
	fma.rn.f32 	%f24, %f22, %f23, %f21;
	ld.global.f32 	%f25, [%rd23+-4];
	ld.global.f32 	%f26, [%rd22+-4];
	fma.rn.f32 	%f27, %f25, %f26, %f24;
	ld.global.f32 	%f28, [%rd23];
	ld.global.f32 	%f29, [%rd22];
	fma.rn.f32 	%f30, %f28, %f29, %f27;
	ld.global.f32 	%f31, [%rd23+4];
	ld.global.f32 	%f32, [%rd22+4];
	fma.rn.f32 	%f33, %f31, %f32, %f30;
	ld.global.f32 	%f34, [%rd23+8];
	ld.global.f32 	%f35, [%rd22+8];
	fma.rn.f32 	%f36, %f34, %f35, %f33;
	ld.global.f32 	%f37, [%rd23+12];
	ld.global.f32 	%f38, [%rd22+12];
	fma.rn.f32 	%f39, %f37, %f38, %f36;
	ld.global.f32 	%f40, [%rd23+16];
	ld.global.f32 	%f41, [%rd22+16];
	fma.rn.f32 	%f42, %f40, %f41, %f39;
	ld.global.f32 	%f43, [%rd23+20];
	ld.global.f32 	%f44, [%rd22+20];
	fma.rn.f32 	%f45, %f43, %f44, %f42;
	ld.global.f32 	%f46, [%rd23+24];
	ld.global.f32 	%f47, [%rd22+24];
	fma.rn.f32 	%f48, %f46, %f47, %f45;
	ld.global.f32 	%f49, [%rd23+28];
	ld.global.f32 	%f50, [%rd22+28];
	fma.rn.f32 	%f54, %f49, %f50, %f48;
	add.s32 	%r7, %r7, 16;
	add.s64 	%rd23, %rd23, 64;
	add.s64 	%rd22, %rd22, 64;
	setp.ne.s32 	%p1, %r7, 256;
	@%p1 bra 	$L__BB2_1;
	cvta.to.global.u64 	%rd16, %rd7;
	mul.wide.u32 	%rd17, %r2, 4;
	mov.u64 	%rd18, FC1_BIAS;
	add.s64 	%rd19, %rd18, %rd17;
	ld.const.f32 	%f51, [%rd19];
	add.f32 	%f52, %f54, %f51;
	setp.lt.f32 	%p2, %f52, 0f00000000;
	selp.f32 	%f53, 0f00000000, %f52, %p2;
	mad.lo.s32 	%r6, %r1, 120, %r2;
	mul.wide.u32 	%rd20, %r6, 4;
	add.s64 	%rd21, %rd16, %rd20;
	st.global.f32 	[%rd21], %f53;
	ret;

}
	// .globl	_Z13FCProcessing2PKfS0_Pf
.visible .entry _Z13FCProcessing2PKfS0_Pf(
	.param .u64 .ptr .align 1 _Z13FCProcessing2PKfS0_Pf_param_0,
	.param .u64 .ptr .align 1 _Z13FCProcessing2PKfS0_Pf_param_1,
	.param .u64 .ptr .align 1 _Z13FCProcessing2PKfS0_Pf_param_2
)
{
	.reg .pred 	%p<3>;
	.reg .b32 	%r<8>;
	.reg .b32 	%f<31>;
	.reg .b64 	%rd<24>;

	ld.param.u64 	%rd8, [_Z13FCProcessing2PKfS0_Pf_param_0];
	ld.param.u64 	%rd9, [_Z13FCProcessing2PKfS0_Pf_param_1];
	ld.param.u64 	%rd7, [_Z13FCProcessing2PKfS0_Pf_param_2];
	cvta.to.global.u64 	%rd10, %rd9;
	cvta.to.global.u64 	%rd11, %rd8;
	mov.u32 	%r1, %ctaid.x;
	mov.u32 	%r2, %tid.x;
	mul.wide.u32 	%rd12, %r1, 480;
	add.s64 	%rd13, %rd12, %rd11;
	add.s64 	%rd23, %rd13, 16;
	mul.wide.u32 	%rd14, %r2, 480;
	add.s64 	%rd15, %rd14, %rd10;
	add.s64 	%rd22, %rd15, 16;
	mov.f32 	%f30, 0f00000000;
	mov.b32 	%r7, 0;
$L__BB3_1:
	ld.global.f32 	%f4, [%rd23+-16];
	ld.global.f32 	%f5, [%rd22+-16];
	fma.rn.f32 	%f6, %f4, %f5, %f30;
	ld.global.f32 	%f7, [%rd23+-12];
	ld.global.f32 	%f8, [%rd22+-12];
	fma.rn.f32 	%f9, %f7, %f8, %f6;
	ld.global.f32 	%f10, [%rd23+-8];
	ld.global.f32 	%f11, [%rd22+-8];
	fma.rn.f32 	%f12, %f10, %f11, %f9;
	ld.global.f32 	%f13, [%rd23+-4];
	ld.global.f32 	%f14, [%rd22+-4];
	fma.rn.f32 	%f15, %f13, %f14, %f12;
	ld.global.f32 	%f16, [%rd23];
	ld.global.f32 	%f17, [%rd22];
	fma.rn.f32 	%f18, %f16, %f17, %f15;
	ld.global.f32 	%f19, [%rd23+4];
	ld.global.f32 	%f20, [%rd22+4];
	fma.rn.f32 	%f21, %f19, %f20, %f18;
	ld.global.f32 	%f22, [%rd23+8];
	ld.global.f32 	%f23, [%rd22+8];
	fma.rn.f32 	%f24, %f22, %f23, %f21;
	ld.global.f32 	%f25, [%rd23+12];
	ld.global.f32 	%f26, [%rd22+12];
	fma.rn.f32 	%f30, %f25, %f26, %f24;
	add.s32 	%r7, %r7, 8;
	add.s64 	%rd23, %rd23, 32;
	add.s64 	%rd22, %rd22, 32;
	setp.ne.s32 	%p1, %r7, 120;
	@%p1 bra 	$L__BB3_1;
	cvta.to.global.u64 	%rd16, %rd7;
	mul.wide.u32 	%rd17, %r2, 4;
	mov.u64 	%rd18, FC2_BIAS;
	add.s64 	%rd19, %rd18, %rd17;
	ld.const.f32 	%f27, [%rd19];
	add.f32 	%f28, %f30, %f27;
	setp.lt.f32 	%p2, %f28, 0f00000000;
	selp.f32 	%f29, 0f00000000, %f28, %p2;
	mad.lo.s32 	%r6, %r1, 84, %r2;
	mul.wide.u32 	%rd20, %r6, 4;
	add.s64 	%rd21, %rd16, %rd20;
	st.global.f32 	[%rd21], %f29;
	ret;

}
	// .globl	_Z13FCProcessing3PKfS0_Pi
.visible .entry _Z13FCProcessing3PKfS0_Pi(
	.param .u64 .ptr .align 1 _Z13FCProcessing3PKfS0_Pi_param_0,
	.param .u64 .ptr .align 1 _Z13FCProcessing3PKfS0_Pi_param_1,
	.param .u64 .ptr .align 1 _Z13FCProcessing3PKfS0_Pi_param_2
)
{
	.reg .pred 	%p<12>;
	.reg .b32 	%r<19>;
	.reg .b32 	%f<34>;
	.reg .b64 	%rd<21>;
	// demoted variable
	.shared .align 4 .b8 _ZZ13FCProcessing3PKfS0_PiE8output_s[40];
	ld.param.u64 	%rd8, [_Z13FCProcessing3PKfS0_Pi_param_0];
	ld.param.u64 	%rd9, [_Z13FCProcessing3PKfS0_Pi_param_1];
	ld.param.u64 	%rd7, [_Z13FCProcessing3PKfS0_Pi_param_2];
	cvta.to.global.u64 	%rd10, %rd9;
	cvta.to.global.u64 	%rd11, %rd8;
	mov.u32 	%r1, %ctaid.x;
	mov.u32 	%r2, %tid.x;
	mul.wide.u32 	%rd12, %r1, 336;
	add.s64 	%rd13, %rd12, %rd11;
	add.s64 	%rd20, %rd13, 8;
	mul.wide.u32 	%rd14, %r2, 336;
	add.s64 	%rd15, %rd14, %rd10;
	add.s64 	%rd19, %rd15, 8;
	mov.f32 	%f33, 0f00000000;
	mov.b32 	%r18, 0;
$L__BB4_1:
	ld.global.f32 	%f4, [%rd20+-8];
	ld.global.f32 	%f5, [%rd19+-8];
	fma.rn.f32 	%f6, %f4, %f5, %f33;
	ld.global.f32 	%f7, [%rd20+-4];
	ld.global.f32 	%f8, [%rd19+-4];
	fma.rn.f32 	%f9, %f7, %f8, %f6;
	ld.global.f32 	%f10, [%rd20];
	ld.global.f32 	%f11, [%rd19];
	fma.rn.f32 	%f12, %f10, %f11, %f9;
	ld.global.f32 	%f13, [%rd20+4];
	ld.global.f32 	%f14, [%rd19+4];
	fma.rn.f32 	%f33, %f13, %f14, %f12;
	add.s32 	%r18, %r18, 4;
	add.s64 	%rd20, %rd20, 16;
	add.s64 	%rd19, %rd19, 16;
	setp.ne.s32 	%p1, %r18, 84;
	@%p1 bra 	$L__BB4_1;
	shl.b32 	%r6, %r2, 2;
	mov.u32 	%r7, _ZZ13FCProcessing3PKfS0_PiE8output_s;
	add.s32 	%r8, %r7, %r6;
	st.shared.f32 	[%r8], %f33;
	bar.sync 	0;
	setp.ne.s32 	%p2, %r2, 0;
	@%p2 bra 	$L__BB4_4;
	ld.shared.f32 	%f15, [_ZZ13FCProcessing3PKfS0_PiE8output_s];
	ld.shared.f32 	%f16, [_ZZ13FCProcessing3PKfS0_PiE8output_s+4];
	setp.gt.f32 	%p3, %f16, %f15;
	selp.f32 	%f17, %f16, %f15, %p3;
	selp.u32 	%r9, 1, 0, %p3;
	ld.shared.f32 	%f18, [_ZZ13FCProcessing3PKfS0_PiE8output_s+8];
	setp.gt.f32 	%p4, %f18, %f17;
	selp.f32 	%f19, %f18, %f17, %p4;
	selp.b32 	%r10, 2, %r9, %p4;
	ld.shared.f32 	%f20, [_ZZ13FCProcessing3PKfS0_PiE8output_s+12];
	setp.gt.f32 	%p5, %f20, %f19;
	selp.f32 	%f21, %f20, %f19, %p5;
	selp.b32 	%r11, 3, %r10, %p5;
	ld.shared.f32 	%f22, [_ZZ13FCProcessing3PKfS0_PiE8output_s+16];
	setp.gt.f32 	%p6, %f22, %f21;
	selp.f32 	%f23, %f22, %f21, %p6;
	selp.b32 	%r12, 4, %r11, %p6;
	ld.shared.f32 	%f24, [_ZZ13FCProcessing3PKfS0_PiE8output_s+20];
	setp.gt.f32 	%p7, %f24, %f23;
	selp.f32 	%f25, %f24, %f23, %p7;
	selp.b32 	%r13, 5, %r12, %p7;
	ld.shared.f32 	%f26, [_ZZ13FCProcessing3PKfS0_PiE8output_s+24];
	setp.gt.f32 	%p8, %f26, %f25;
	selp.f32 	%f27, %f26, %f25, %p8;
	selp.b32 	%r14, 6, %r13, %p8;
	ld.shared.f32 	%f28, [_ZZ13FCProcessing3PKfS0_PiE8output_s+28];
	setp.gt.f32 	%p9, %f28, %f27;
	selp.f32 	%f29, %f28, %f27, %p9;
	selp.b32 	%r15, 7, %r14, %p9;
	ld.shared.f32 	%f30, [_ZZ13FCProcessing3PKfS0_PiE8output_s+32];
	setp.gt.f32 	%p10, %f30, %f29;
	selp.f32 	%f31, %f30, %f29, %p10;
	selp.b32 	%r16, 8, %r15, %p10;
	ld.shared.f32 	%f32, [_ZZ13FCProcessing3PKfS0_PiE8output_s+36];
	setp.gt.f32 	%p11, %f32, %f31;
	selp.b32 	%r17, 9, %r16, %p11;
	cvta.to.global.u64 	%rd16, %rd7;
	mul.wide.u32 	%rd17, %r1, 4;
	add.s64 	%rd18, %rd16, %rd17;
	st.global.u32 	[%rd18], %r17;
$L__BB4_4:
	ret;

}


// ===== COMPILED SASS (sm_100) =====

	.target	sm_100

	.elftype	@"ET_EXEC"


//--------------------- .note.nv.tkinfo           --------------------------
	.section	.note.nv.tkinfo,"",@"SHT_NOTE"
	.sectionflags	@"SHF_NOTE_NV_TKINFO"
	.tkinfo
        /*0018*/ 	.word	0x00000002
        /*0030*/ 	.string	""
        /*0030*/ 	.string	"ptxas"
        /*0030*/ 	.string	"Cuda compilation tools, release 13.0, V13.0.88"
        /*0030*/ 	.string	"Build cuda_13.0.r13.0/compiler.36424714_0"
        /*0030*/ 	.string	"-arch sm_100 -m 64 "



//--------------------- .note.nv.cuinfo           --------------------------
	.section	.note.nv.cuinfo,"",@"SHT_NOTE"
	.sectionflags	@"SHF_NOTE_NV_CUINFO"
        /*0018*/ 	.short	0x0002
        /*001a*/ 	.short	0x0064
        /*001c*/ 	.short	0x0082
	.zero		2


//--------------------- .nv.info                  --------------------------
	.section	.nv.info,"",@"SHT_CUDA_INFO"
	.align	4


	//----- nvinfo : EIATTR_REGCOUNT
	.align		4
        /*0000*/ 	.byte	0x04, 0x2f
        /*0002*/ 	.short	(.L_8 - .L_7)
	.align		4
.L_7:
        /*0004*/ 	.word	index@(_Z15ConvProcessing1PKfPf)
        /*0008*/ 	.word	0x0000001f


	//----- nvinfo : EIATTR_FRAME_SIZE
	.align		4
.L_8:
        /*000c*/ 	.byte	0x04, 0x11
        /*000e*/ 	.short	(.L_10 - .L_9)
	.align		4
.L_9:
        /*0010*/ 	.word	index@(_Z15ConvProcessing1PKfPf)
        /*0014*/ 	.word	0x00000000


	//----- nvinfo : EIATTR_REGCOUNT
	.align		4
.L_10:
        /*0018*/ 	.byte	0x04, 0x2f
        /*001a*/ 	.short	(.L_12 - .L_11)
	.align		4
.L_11:
        /*001c*/ 	.word	index@(_Z15ConvProcessing2PKfPf)
        /*0020*/ 	.word	0x00000020


	//----- nvinfo : EIATTR_FRAME_SIZE
	.align		4
.L_12:
        /*0024*/ 	.byte	0x04, 0x11
        /*0026*/ 	.short	(.L_14 - .L_13)
	.align		4
.L_13:
        /*0028*/ 	.word	index@(_Z15ConvProcessing2PKfPf)
        /*002c*/ 	.word	0x00000000


	//----- nvinfo : EIATTR_REGCOUNT
	.align		4
.L_14:
        /*0030*/ 	.byte	0x04, 0x2f
        /*0032*/ 	.short	(.L_16 - .L_15)
	.align		4
.L_15:
        /*0034*/ 	.word	index@(_Z13FCProcessing1PKfS0_Pf)
        /*0038*/ 	.word	0x0000001e


	//----- nvinfo : EIATTR_FRAME_SIZE
	.align		4
.L_16:
        /*003c*/ 	.byte	0x04, 0x11
        /*003e*/ 	.short	(.L_18 - .L_17)
	.align		4
.L_17:
        /*0040*/ 	.word	index@(_Z13FCProcessing1PKfS0_Pf)
        /*0044*/ 	.word	0x00000000


	//----- nvinfo : EIATTR_REGCOUNT
	.align		4
.L_18:
        /*0048*/ 	.byte	0x04, 0x2f
        /*004a*/ 	.short	(.L_20 - .L_19)
	.align		4
.L_19:
        /*004c*/ 	.word	index@(_Z13FCProcessing2PKfS0_Pf)
        /*0050*/ 	.word	0x0000001e


	//----- nvinfo : EIATTR_FRAME_SIZE
	.align		4
.L_20:
        /*0054*/ 	.byte	0x04, 0x11
        /*0056*/ 	.short	(.L_22 - .L_21)
	.align		4
.L_21:
        /*0058*/ 	.word	index@(_Z13FCProcessing2PKfS0_Pf)
        /*005c*/ 	.word	0x00000000


	//----- nvinfo : EIATTR_REGCOUNT
	.align		4
.L_22:
        /*0060*/ 	.byte	0x04, 0x2f
        /*0062*/ 	.short	(.L_24 - .L_23)
	.align		4
.L_23:
        /*0064*/ 	.word	index@(_Z13FCProcessing3PKfS0_Pi)
        /*0068*/ 	.word	0x00000020


	//----- nvinfo : EIATTR_FRAME_SIZE
	.align		4
.L_24:
        /*006c*/ 	.byte	0x04, 0x11
        /*006e*/ 	.short	(.L_26 - .L_25)
	.align		4
.L_25:
        /*0070*/ 	.word	index@(_Z13FCProcessing3PKfS0_Pi)
        /*0074*/ 	.word	0x00000000


	//----- nvinfo : EIATTR_MIN_STACK_SIZE
	.align		4
.L_26:
        /*0078*/ 	.byte	0x04, 0x12
        /*007a*/ 	.short	(.L_28 - .L_27)
	.align		4
.L_27:
        /*007c*/ 	.word	index@(_Z13FCProcessing3PKfS0_Pi)
        /*0080*/ 	.word	0x00000000


	//----- nvinfo : EIATTR_MIN_STACK_SIZE
	.align		4
.L_28:
        /*0084*/ 	.byte	0x04, 0x12
        /*0086*/ 	.short	(.L_30 - .L_29)
	.align		4
.L_29:
        /*0088*/ 	.word	index@(_Z13FCProcessing2PKfS0_Pf)
        /*008c*/ 	.word	0x00000000


	//----- nvinfo : EIATTR_MIN_STACK_SIZE
	.align		4
.L_30:
        /*0090*/ 	.byte	0x04, 0x12
        /*0092*/ 	.short	(.L_32 - .L_31)
	.align		4
.L_31:
        /*0094*/ 	.word	index@(_Z13FCProcessing1PKfS0_Pf)
        /*0098*/ 	.word	0x00000000


	//----- nvinfo : EIATTR_MIN_STACK_SIZE
	.align		4
.L_32:
        /*009c*/ 	.byte	0x04, 0x12
        /*009e*/ 	.short	(.L_34 - .L_33)
	.align		4
.L_33:
        /*00a0*/ 	.word	index@(_Z15ConvProcessing2PKfPf)
        /*00a4*/ 	.word	0x00000000


	//----- nvinfo : EIATTR_MIN_STACK_SIZE
	.align		4
.L_34:
        /*00a8*/ 	.byte	0x04, 0x12
        /*00aa*/ 	.short	(.L_36 - .L_35)
	.align		4
.L_35:
        /*00ac*/ 	.word	index@(_Z15ConvProcessing1PKfPf)
        /*00b0*/ 	.word	0x00000000
.L_36:


//--------------------- .nv.compat                --------------------------
	.section	.nv.compat,"",@"SHT_CUDA_COMPAT_INFO"
	.align	4
        /*0000*/ 	.byte	0x02, 0x09, 0x00, 0x00, 0x02, 0x02, 0x01, 0x00, 0x02, 0x05, 0x05, 0x00, 0x03, 0x07, 0x01, 0x01
        /*0010*/ 	.byte	0x02, 0x03, 0x00, 0x00, 0x02, 0x06, 0x01, 0x00, 0x04, 0x0b, 0x08, 0x00, 0x09, 0x00, 0x00, 0x00
        /*0020*/ 	.byte	0x00, 0x00, 0x00, 0x00


//--------------------- .nv.info._Z13FCProcessing3PKfS0_Pi --------------------------
	.section	.nv.info._Z13FCProcessing3PKfS0_Pi,"",@"SHT_CUDA_INFO"
	.sectionflags	@""
	.align	4


	//----- nvinfo : EIATTR_CUDA_API_VERSION
	.align		4
        /*0000*/ 	.byte	0x04, 0x37
        /*0002*/ 	.short	(.L_38 - .L_37)
.L_37:
        /*0004*/ 	.word	0x00000082


	//----- nvinfo : EIATTR_KPARAM_INFO
	.align		4
.L_38:
        /*0008*/ 	.byte	0x04, 0x17
        /*000a*/ 	.short	(.L_40 - .L_39)
.L_39:
        /*000c*/ 	.word	0x00000000
        /*0010*/ 	.short	0x0002
        /*0012*/ 	.short	0x0010
        /*0014*/ 	.byte	0x00, 0xf5, 0x21, 0x00


	//----- nvinfo : EIATTR_KPARAM_INFO
	.align		4
.L_40:
        /*0018*/ 	.byte	0x04, 0x17
        /*001a*/ 	.short	(.L_42 - .L_41)
.L_41:
        /*001c*/ 	.word	0x00000000
        /*0020*/ 	.short	0x0001
        /*0022*/ 	.short	0x0008
        /*0024*/ 	.byte	0x00, 0xf5, 0x21, 0x00


	//----- nvinfo : EIATTR_KPARAM_INFO
	.align		4
.L_42:
        /*0028*/ 	.byte	0x04, 0x17
        /*002a*/ 	.short	(.L_44 - .L_43)
.L_43:
        /*002c*/ 	.word	0x00000000
        /*0030*/ 	.short	0x0000
        /*0032*/ 	.short	0x0000
        /*0034*/ 	.byte	0x00, 0xf5, 0x21, 0x00


	//----- nvinfo : EIATTR_SPARSE_MMA_MASK
	.align		4
.L_44:
        /*0038*/ 	.byte	0x03, 0x50
        /*003a*/ 	.short	0x0000


	//----- nvinfo : EIATTR_MAXREG_COUNT
	.align		4
        /*003c*/ 	.byte	0x03, 0x1b
        /*003e*/ 	.short	0x00ff


	//----- nvinfo : EIATTR_NUM_BARRIERS
	.align		4
        /*0040*/ 	.byte	0x02, 0x4c
        /*0042*/ 	.byte	0x01
	.zero		1


	//----- nvinfo : EIATTR_MERCURY_ISA_VERSION
	.align		4
        /*0044*/ 	.byte	0x03, 0x5f
        /*0046*/ 	.short	0x0101


	//----- nvinfo : EIATTR_VRC_CTA_INIT_COUNT
	.align		4
        /*0048*/ 	.byte	0x02, 0x4a
	.zero		1
	.zero		1


	//----- nvinfo : EIATTR_EXIT_INSTR_OFFSETS
	.align		4
        /*004c*/ 	.byte	0x04, 0x1c
        /*004e*/ 	.short	(.L_46 - .L_45)


	//   ....[0]....
.L_45:
        /*0050*/ 	.word	0x000010b0


	//   ....[1]....
        /*0054*/ 	.word	0x000012c0


	//----- nvinfo : EIATTR_CBANK_PARAM_SIZE
	.align		4
.L_46:
        /*0058*/ 	.byte	0x03, 0x19
        /*005a*/ 	.short	0x0018


	//----- nvinfo : EIATTR_PARAM_CBANK
	.align		4
        /*005c*/ 	.byte	0x04, 0x0a
        /*005e*/ 	.short	(.L_48 - .L_47)
	.align		4
.L_47:
        /*0060*/ 	.word	index@(.nv.constant0._Z13FCProcessing3PKfS0_Pi)
        /*0064*/ 	.short	0x0380
        /*0066*/ 	.short	0x0018


	//----- nvinfo : EIATTR_SW_WAR
	.align		4
.L_48:
        /*0068*/ 	.byte	0x04, 0x36
        /*006a*/ 	.short	(.L_50 - .L_49)
.L_49:
        /*006c*/ 	.word	0x00000008
.L_50:


//--------------------- .nv.info._Z13FCProcessing2PKfS0_Pf --------------------------
	.section	.nv.info._Z13FCProcessing2PKfS0_Pf,"",@"SHT_CUDA_INFO"
	.sectionflags	@""
	.align	4


	//----- nvinfo : EIATTR_CUDA_API_VERSION
	.align		4
        /*0000*/ 	.byte	0x04, 0x37
        /*0002*/ 	.short	(.L_52 - .L_51)
.L_51:
        /*0004*/ 	.word	0x00000082


	//----- nvinfo : EIATTR_KPARAM_INFO
	.align		4
.L_52:
        /*0008*/ 	.byte	0x04, 0x17
        /*000a*/ 	.short	(.L_54 - .L_53)
.L_53:
        /*000c*/ 	.word	0x00000000
        /*0010*/ 	.short	0x0002
        /*0012*/ 	.short	0x0010
        /*0014*/ 	.byte	0x00, 0xf5, 0x21, 0x00


	//----- nvinfo : EIATTR_KPARAM_INFO
	.align		4
.L_54:
        /*0018*/ 	.byte	0x04, 0x17
        /*001a*/ 	.short	(.L_56 - .L_55)
.L_55:
        /*001c*/ 	.word	0x00000000
        /*0020*/ 	.short	0x0001
        /*0022*/ 	.short	0x0008
        /*0024*/ 	.byte	0x00, 0xf5, 0x21, 0x00


	//----- nvinfo : EIATTR_KPARAM_INFO
	.align		4
.L_56:
        /*0028*/ 	.byte	0x04, 0x17
        /*002a*/ 	.short	(.L_58 - .L_57)
.L_57:
        /*002c*/ 	.word	0x00000000
        /*0030*/ 	.short	0x0000
        /*0032*/ 	.short	0x0000
        /*0034*/ 	.byte	0x00, 0xf5, 0x21, 0x00


	//----- nvinfo : EIATTR_SPARSE_MMA_MASK
	.align		4
.L_58:
        /*0038*/ 	.byte	0x03, 0x50
        /*003a*/ 	.short	0x0000


	//----- nvinfo : EIATTR_MAXREG_COUNT
	.align		4
        /*003c*/ 	.byte	0x03, 0x1b
        /*003e*/ 	.short	0x00ff


	//----- nvinfo : EIATTR_MERCURY_ISA_VERSION
	.align		4
        /*0040*/ 	.byte	0x03, 0x5f
        /*0042*/ 	.short	0x0101


	//----- nvinfo : EIATTR_VRC_CTA_INIT_COUNT
	.align		4
        /*0044*/ 	.byte	0x02, 0x4a
	.zero		1
	.zero		1


	//----- nvinfo : EIATTR_EXIT_INSTR_OFFSETS
	.align		4
        /*0048*/ 	.byte	0x04, 0x1c
        /*004a*/ 	.short	(.L_60 - .L_59)


	//   ....[0]....
.L_59:
        /*004c*/ 	.word	0x00000e10


	//----- nvinfo : EIATTR_CBANK_PARAM_SIZE
	.align		4
.L_60:
        /*0050*/ 	.byte	0x03, 0x19
        /*0052*/ 	.short	0x0018


	//----- nvinfo : EIATTR_PARAM_CBANK
	.align		4
        /*0054*/ 	.byte	0x04, 0x0a
        /*0056*/ 	.short	(.L_62 - .L_61)
	.align		4
.L_61:
        /*0058*/ 	.word	index@(.nv.constant0._Z13FCProcessing2PKfS0_Pf)
        /*005c*/ 	.short	0x0380
        /*005e*/ 	.short	0x0018


	//----- nvinfo : EIATTR_SW_WAR
	.align		4
.L_62:
        /*0060*/ 	.byte	0x04, 0x36
        /*0062*/ 	.short	(.L_64 - .L_63)
.L_63:
        /*0064*/ 	.word	0x00000008
.L_64:


//--------------------- .nv.info._Z13FCProcessing1PKfS0_Pf --------------------------
	.section	.nv.info._Z13FCProcessing1PKfS0_Pf,"",@"SHT_CUDA_INFO"
	.sectionflags	@""
	.align	4


	//----- nvinfo : EIATTR_CUDA_API_VERSION
	.align		4
        /*0000*/ 	.byte	0x04, 0x37
        /*0002*/ 	.short	(.L_66 - .L_65)
.L_65:
        /*0004*/ 	.word	0x00000082


	//----- nvinfo : EIATTR_KPARAM_INFO
	.align		4
.L_66:
        /*0008*/ 	.byte	0x04, 0x17
        /*000a*/ 	.short	(.L_68 - .L_67)
.L_67:
        /*000c*/ 	.word	0x00000000
        /*0010*/ 	.short	0x0002
        /*0012*/ 	.short	0x0010
        /*0014*/ 	.byte	0x00, 0xf5, 0x21, 0x00


	//----- nvinfo : EIATTR_KPARAM_INFO
	.align		4
.L_68:
        /*0018*/ 	.byte	0x04, 0x17
        /*001a*/ 	.short	(.L_70 - .L_69)
.L_69:
        /*001c*/ 	.word	0x00000000
        /*0020*/ 	.short	0x0001
        /*0022*/ 	.short	0x0008
        /*0024*/ 	.byte	0x00, 0xf5, 0x21, 0x00


	//----- nvinfo : EIATTR_KPARAM_INFO
	.align		4
.L_70:
        /*0028*/ 	.byte	0x04, 0x17
        /*002a*/ 	.short	(.L_72 - .L_71)
.L_71:
        /*002c*/ 	.word	0x00000000
        /*0030*/ 	.short	0x0000
        /*0032*/ 	.short	0x0000
        /*0034*/ 	.byte	0x00, 0xf5, 0x21, 0x00


	//----- nvinfo : EIATTR_SPARSE_MMA_MASK
	.align		4
.L_72:
        /*0038*/ 	.byte	0x03, 0x50
        /*003a*/ 	.short	0x0000


	//----- nvinfo : EIATTR_MAXREG_COUNT
	.align		4
        /*003c*/ 	.byte	0x03, 0x1b
        /*003e*/ 	.short	0x00ff


	//----- nvinfo : EIATTR_MERCURY_ISA_VERSION
	.align		4
        /*0040*/ 	.byte	0x03, 0x5f
        /*0042*/ 	.short	0x0101


	//----- nvinfo : EIATTR_VRC_CTA_INIT_COUNT
	.align		4
        /*0044*/ 	.byte	0x02, 0x4a
	.zero		1
	.zero		1


	//----- nvinfo : EIATTR_EXIT_INSTR_OFFSETS
	.align		4
        /*0048*/ 	.byte	0x04, 0x1c
        /*004a*/ 	.short	(.L_74 - .L_73)


	//   ....[0]....
.L_73:
        /*004c*/ 	.word	0x00000510


	//----- nvinfo : EIATTR_CBANK_PARAM_SIZE
	.align		4
.L_74:
        /*0050*/ 	.byte	0x03, 0x19
        /*0052*/ 	.short	0x0018


	//----- nvinfo : EIATTR_PARAM_CBANK
	.align		4
        /*0054*/ 	.byte	0x04, 0x0a
        /*0056*/ 	.short	(.L_76 - .L_75)
	.align		4
.L_75:
        /*0058*/ 	.word	index@(.nv.constant0._Z13FCProcessing1PKfS0_Pf)
        /*005c*/ 	.short	0x0380
        /*005e*/ 	.short	0x0018


	//----- nvinfo : EIATTR_SW_WAR
	.align		4
.L_76:
        /*0060*/ 	.byte	0x04, 0x36
        /*0062*/ 	.short	(.L_78 - .L_77)
.L_77:
        /*0064*/ 	.word	0x00000008
.L_78:


//--------------------- .nv.info._Z15ConvProcessing2PKfPf --------------------------
	.section	.nv.info._Z15ConvProcessing2PKfPf,"",@"SHT_CUDA_INFO"
	.sectionflags	@""
	.align	4


	//----- nvinfo : EIATTR_CUDA_API_VERSION
	.align		4
        /*0000*/ 	.byte	0x04, 0x37
        /*0002*/ 	.short	(.L_80 - .L_79)
.L_79:
        /*0004*/ 	.word	0x00000082


	//----- nvinfo : EIATTR_KPARAM_INFO
	.align		4
.L_80:
        /*0008*/ 	.byte	0x04, 0x17
        /*000a*/ 	.short	(.L_82 - .L_81)
.L_81:
        /*000c*/ 	.word	0x00000000
        /*0010*/ 	.short	0x0001
        /*0012*/ 	.short	0x0008
        /*0014*/ 	.byte	0x00, 0xf5, 0x21, 0x00


	//----- nvinfo : EIATTR_KPARAM_INFO
	.align		4
.L_82:
        /*0018*/ 	.byte	0x04, 0x17
        /*001a*/ 	.short	(.L_84 - .L_83)
.L_83:
        /*001c*/ 	.word	0x00000000
        /*0020*/ 	.short	0x0000
        /*0022*/ 	.short	0x0000
        /*0024*/ 	.byte	0x00, 0xf5, 0x21, 0x00


	//----- nvinfo : EIATTR_SPARSE_MMA_MASK
	.align		4
.L_84:
        /*0028*/ 	.byte	0x03, 0x50
        /*002a*/ 	.short	0x0000


	//----- nvinfo : EIATTR_MAXREG_COUNT
	.align		4
        /*002c*/ 	.byte	0x03, 0x1b
        /*002e*/ 	.short	0x00ff


	//----- nvinfo : EIATTR_NUM_BARRIERS
	.align		4
        /*0030*/ 	.byte	0x02, 0x4c
        /*0032*/ 	.byte	0x01
	.zero		1


	//----- nvinfo : EIATTR_MERCURY_ISA_VERSION
	.align		4
        /*0034*/ 	.byte	0x03, 0x5f
        /*0036*/ 	.short	0x0101


	//----- nvinfo : EIATTR_VRC_CTA_INIT_COUNT
	.align		4
        /*0038*/ 	.byte	0x02, 0x4a
	.zero		1
	.zero		1


	//----- nvinfo : EIATTR_EXIT_INSTR_OFFSETS
	.align		4
        /*003c*/ 	.byte	0x04, 0x1c
        /*003e*/ 	.short	(.L_86 - .L_85)


	//   ....[0]....
.L_85:
        /*0040*/ 	.word	0x00000040


	//   ....[1]....
        /*0044*/ 	.word	0x000009d0


	//----- nvinfo : EIATTR_CRS_STACK_SIZE
	.align		4
.L_86:
        /*0048*/ 	.byte	0x04, 0x1e
        /*004a*/ 	.short	(.L_88 - .L_87)
.L_87:
        /*004c*/ 	.word	0x00000000


	//----- nvinfo : EIATTR_CBANK_PARAM_SIZE
	.align		4
.L_88:
        /*0050*/ 	.byte	0x03, 0x19
        /*0052*/ 	.short	0x0010


	//----- nvinfo : EIATTR_PARAM_CBANK
	.align		4
        /*0054*/ 	.byte	0x04, 0x0a
        /*0056*/ 	.short	(.L_90 - .L_89)
	.align		4
.L_89:
        /*0058*/ 	.word	index@(.nv.constant0._Z15ConvProcessing2PKfPf)
        /*005c*/ 	.short	0x0380
        /*005e*/ 	.short	0x0010


	//----- nvinfo : EIATTR_SW_WAR
	.align		4
.L_90:
        /*0060*/ 	.byte	0x04, 0x36
        /*0062*/ 	.short	(.L_92 - .L_91)
.L_91:
        /*0064*/ 	.word	0x00000008
.L_92:


//--------------------- .nv.info._Z15ConvProcessing1PKfPf --------------------------
	.section	.nv.info._Z15ConvProcessing1PKfPf,"",@"SHT_CUDA_INFO"
	.sectionflags	@""
	.align	4


	//----- nvinfo : EIATTR_CUDA_API_VERSION
	.align		4
        /*0000*/ 	.byte	0x04, 0x37
        /*0002*/ 	.short	(.L_94 - .L_93)
.L_93:
        /*0004*/ 	.word	0x00000082


	//----- nvinfo : EIATTR_KPARAM_INFO
	.align		4
.L_94:
        /*0008*/ 	.byte	0x04, 0x17
        /*000a*/ 	.short	(.L_96 - .L_95)
.L_95:
        /*000c*/ 	.word	0x00000000
        /*0010*/ 	.short	0x0001
        /*0012*/ 	.short	0x0008
        /*0014*/ 	.byte	0x00, 0xf5, 0x21, 0x00


	//----- nvinfo : EIATTR_KPARAM_INFO
	.align		4
.L_96:
        /*0018*/ 	.byte	0x04, 0x17
        /*001a*/ 	.short	(.L_98 - .L_97)
.L_97:
        /*001c*/ 	.word	0x00000000
        /*0020*/ 	.short	0x0000
        /*0022*/ 	.short	0x0000
        /*0024*/ 	.byte	0x00, 0xf5, 0x21, 0x00


	//----- nvinfo : EIATTR_SPARSE_MMA_MASK
	.align		4
.L_98:
        /*0028*/ 	.byte	0x03, 0x50
        /*002a*/ 	.short	0x0000


	//----- nvinfo : EIATTR_MAXREG_COUNT
	.align		4
        /*002c*/ 	.byte	0x03, 0x1b
        /*002e*/ 	.short	0x00ff


	//----- nvinfo : EIATTR_NUM_BARRIERS
	.align		4
        /*0030*/ 	.byte	0x02, 0x4c
        /*0032*/ 	.byte	0x01
	.zero		1


	//----- nvinfo : EIATTR_MERCURY_ISA_VERSION
	.align		4
        /*0034*/ 	.byte	0x03, 0x5f
        /*0036*/ 	.short	0x0101


	//----- nvinfo : EIATTR_VRC_CTA_INIT_COUNT
	.align		4
        /*0038*/ 	.byte	0x02, 0x4a
	.zero		1
	.zero		1


	//----- nvinfo : EIATTR_EXIT_INSTR_OFFSETS
	.align		4
        /*003c*/ 	.byte	0x04, 0x1c
        /*003e*/ 	.short	(.L_100 - .L_99)


	//   ....[0]....
.L_99:
        /*0040*/ 	.word	0x00000050


	//   ....[1]....
        /*0044*/ 	.word	0x00001da0


	//   ....[2]....
        /*0048*/ 	.word	0x00001e90


	//----- nvinfo : EIATTR_CBANK_PARAM_SIZE
	.align		4
.L_100:
        /*004c*/ 	.byte	0x03, 0x19
        /*004e*/ 	.short	0x0010


	//----- nvinfo : EIATTR_PARAM_CBANK
	.align		4
        /*0050*/ 	.byte	0x04, 0x0a
        /*0052*/ 	.short	(.L_102 - .L_101)
	.align		4
.L_101:
        /*0054*/ 	.word	index@(.nv.constant0._Z15ConvProcessing1PKfPf)
        /*0058*/ 	.short	0x0380
        /*005a*/ 	.short	0x0010


	//----- nvinfo : EIATTR_SW_WAR
	.align		4
.L_102:
        /*005c*/ 	.byte	0x04, 0x36
        /*005e*/ 	.short	(.L_104 - .L_103)
.L_103:
        /*0060*/ 	.word	0x00000008
.L_104:


//--------------------- .nv.callgraph             --------------------------
	.section	.nv.callgraph,"",@"SHT_CUDA_CALLGRAPH"
	.align	4
	.sectionentsize	8
	.align		4
        /*0000*/ 	.word	0x00000000
	.align		4
        /*0004*/ 	.word	0xffffffff
	.align		4
        /*0008*/ 	.word	0x00000000
	.align		4
        /*000c*/ 	.word	0xfffffffe
	.align		4
        /*0010*/ 	.word	0x00000000
	.align		4
        /*0014*/ 	.word	0xfffffffd
	.align		4
        /*0018*/ 	.word	0x00000000
	.align		4
        /*001c*/ 	.word	0xfffffffc


//--------------------- .nv.constant3             --------------------------
	.section	.nv.constant3,"a",@progbits
	.align	4
.nv.constant3:
	.type		CONV1_WEIGHT,@object
	.size		CONV1_WEIGHT,(CONV2_WEIGHT - CONV1_WEIGHT)
CONV1_WEIGHT:
	.zero		600
	.type		CONV2_WEIGHT,@object
	.size		CONV2_WEIGHT,(CONV1_BIAS - CONV2_WEIGHT)
CONV2_WEIGHT:
	.zero		9600
	.type		CONV1_BIAS,@object
	.size		CONV1_BIAS,(CONV2_BIAS - CONV1_BIAS)
CONV1_BIAS:
	.zero		24
	.type		CONV2_BIAS,@object
	.size		CONV2_BIAS,(FC1_BIAS - CONV2_BIAS)
CONV2_BIAS:
	.zero		64
	.type		FC1_BIAS,@object
	.size		FC1_BIAS,(FC2_BIAS - FC1_BIAS)
FC1_BIAS:
	.zero		480
	.type		FC2_BIAS,@object
	.size		FC2_BIAS,(FC3_BIAS - FC2_BIAS)
FC2_BIAS:
	.zero		336
	.type		FC3_BIAS,@object
	.size		FC3_BIAS,(.L_6 - FC3_BIAS)
FC3_BIAS:
	.zero		40
.L_6:


//--------------------- .text._Z13FCProcessing3PKfS0_Pi --------------------------
	.section	.text._Z13FCProcessing3PKfS0_Pi,"ax",@progbits
	.align	128
        .global         _Z13FCProcessing3PKfS0_Pi
        .type           _Z13FCProcessing3PKfS0_Pi,@function
        .size           _Z13FCProcessing3PKfS0_Pi,(.L_x_11 - _Z13FCProcessing3PKfS0_Pi)
        .other          _Z13FCProcessing3PKfS0_Pi,@"STO_CUDA_ENTRY STV_DEFAULT"
_Z13FCProcessing3PKfS0_Pi:
.text._Z13FCProcessing3PKfS0_Pi:
[----:B------:R-:W-:Y:S01]  /*0000*/  LDC R1, c[0x0][0x37c] ;  /* 0x0000df00ff017b82 */ /* 0x000fe20000000800 */
[----:B------:R-:W0:Y:S07]  /*0010*/  S2R R6, SR_CTAID.X ;  /* 0x0000000000067919 */ /* 0x000e2e0000002500 */
[----:B------:R-:W0:Y:S01]  /*0020*/  LDC.64 R2, c[0x0][0x380] ;  /* 0x0000e000ff027b82 */ /* 0x000e220000000a00 */
[----:B------:R-:W1:Y:S01]  /*0030*/  LDCU.64 UR6, c[0x0][0x358] ;  /* 0x00006b00ff0677ac */ /* 0x000e620008000a00 */
[----:B------:R-:W2:Y:S06]  /*0040*/  S2R R7, SR_TID.X ;  /* 0x0000000000077919 */ /* 0x000eac0000002100 */
[----:B------:R-:W2:Y:S01]  /*0050*/  LDC.64 R4, c[0x0][0x388] ;  /* 0x0000e200ff047b82 */ /* 0x000ea20000000a00 */
[----:B0-----:R-:W-:-:S04]  /*0060*/  IMAD.WIDE.U32 R2, R6, 0x150, R2 ;  /* 0x0000015006027825 */ /* 0x001fc800078e0002 */
[----:B--2---:R-:W-:Y:S01]  /*0070*/  IMAD.WIDE.U32 R4, R7, 0x150, R4 ;  /* 0x0000015007047825 */ /* 0x004fe200078e0004 */
[----:B-1----:R-:W2:Y:S04]  /*0080*/  LDG.E R0, desc[UR6][R2.64] ;  /* 0x0000000602007981 */ /* 0x002ea8000c1e1900 */
[----:B------:R-:W2:Y:S04]  /*0090*/  LDG.E R25, desc[UR6][R4.64] ;  /* 0x0000000604197981 */ /* 0x000ea8000c1e1900 */
[----:B------:R-:W3:Y:S04]  /*00a0*/  LDG.E R27, desc[UR6][R2.64+0x4] ;  /* 0x00000406021b7981 */ /* 0x000ee8000c1e1900 */
[----:B------:R-:W3:Y:S04]  /*00b0*/  LDG.E R22, desc[UR6][R4.64+0x4] ;  /* 0x0000040604167981 */ /* 0x000ee8000c1e1900 */
[----:B------:R-:W4:Y:S04]  /*00c0*/  LDG.E R21, desc[UR6][R2.64+0x8] ;  /* 0x0000080602157981 */ /* 0x000f28000c1e1900 */
[----:B------:R-:W4:Y:S04]  /*00d0*/  LDG.E R18, desc[UR6][R4.64+0x8] ;  /* 0x0000080604127981 */ /* 0x000f28000c1e1900 */
[----:B------:R-:W5:Y:S04]  /*00e0*/  LDG.E R9, desc[UR6][R2.64+0xc] ;  /* 0x00000c0602097981 */ /* 0x000f68000c1e1900 */
        /* <DEDUP_REMOVED lines=14> */
[----:B------:R-:W5:Y:S01]  /*01d0*/  LDG.E R29, desc[UR6][R4.64+0x148] ;  /* 0x00014806041d7981 */ /* 0x000f62000c1e1900 */
[----:B--2---:R-:W-:-:S03]  /*01e0*/  FFMA R0, R0, R25, RZ ;  /* 0x0000001900007223 */ /* 0x004fc600000000ff */
[----:B------:R-:W2:Y:S01]  /*01f0*/  LDG.E R25, desc[UR6][R4.64+0x28] ;  /* 0x0000280604197981 */ /* 0x000ea2000c1e1900 */
[----:B---3--:R-:W-:-:S03]  /*0200*/  FFMA R0, R27, R22, R0 ;  /* 0x000000161b007223 */ /* 0x008fc60000000000 */
[----:B------:R-:W2:Y:S01]  /*0210*/  LDG.E R22, desc[UR6][R2.64+0x28] ;  /* 0x0000280602167981 */ /* 0x000ea2000c1e1900 */
[----:B----4-:R-:W-:-:S03]  /*0220*/  FFMA R0, R21, R18, R0 ;  /* 0x0000001215007223 */ /* 0x010fc60000000000 */
[----:B------:R-:W3:Y:S04]  /*0230*/  LDG.E R18, desc[UR6][R2.64+0x2c] ;  /* 0x00002c0602127981 */ /* 0x000ee8000c1e1900 */
[----:B------:R-:W3:Y:S01]  /*0240*/  LDG.E R21, desc[UR6][R4.64+0x2c] ;  /* 0x00002c0604157981 */ /* 0x000ee2000c1e1900 */
[----:B-----5:R-:W-:-:S03]  /*0250*/  FFMA R27, R9, R24, R0 ;  /* 0x00000018091b7223 */ /* 0x020fc60000000000 */
[----:B------:R-:W4:Y:S04]  /*0260*/  LDG.E R0, desc[UR6][R2.64+0x30] ;  /* 0x0000300602007981 */ /* 0x000f28000c1e1900 */
[----:B------:R-:W4:Y:S01]  /*0270*/  LDG.E R9, desc[UR6][R4.64+0x30] ;  /* 0x0000300604097981 */ /* 0x000f22000c1e1900 */
[----:B------:R-:W-:-:S03]  /*0280*/  FFMA R27, R8, R11, R27 ;  /* 0x0000000b081b7223 */ /* 0x000fc6000000001b */
[----:B------:R-:W5:Y:S04]  /*0290*/  LDG.E R8, desc[UR6][R2.64+0x34] ;  /* 0x0000340602087981 */ /* 0x000f68000c1e1900 */
[----:B------:R-:W5:Y:S01]  /*02a0*/  LDG.E R11, desc[UR6][R4.64+0x34] ;  /* 0x00003406040b7981 */ /* 0x000f62000c1e1900 */
        /* <DEDUP_REMOVED lines=15> */
[----:B--2---:R-:W-:-:S03]  /*03a0*/  FFMA R27, R22, R25, R27 ;  /* 0x00000019161b7223 */ /* 0x004fc6000000001b */
[----:B------:R-:W2:Y:S04]  /*03b0*/  LDG.E R22, desc[UR6][R2.64+0x4c] ;  /* 0x00004c0602167981 */ /* 0x000ea8000c1e1900 */
[----:B------:R-:W2:Y:S01]  /*03c0*/  LDG.E R25, desc[UR6][R4.64+0x4c] ;  /* 0x00004c0604197981 */ /* 0x000ea2000c1e1900 */
[----:B---3--:R-:W-:-:S03]  /*03d0*/  FFMA R27, R18, R21, R27 ;  /* 0x00000015121b7223 */ /* 0x008fc6000000001b */
[----:B------:R-:W3:Y:S04]  /*03e0*/  LDG.E R18, desc[UR6][R2.64+0x50] ;  /* 0x0000500602127981 */ /* 0x000ee8000c1e1900 */
[----:B------:R-:W3:Y:S01]  /*03f0*/  LDG.E R21, desc[UR6][R4.64+0x50] ;  /* 0x0000500604157981 */ /* 0x000ee2000c1e1900 */
[----:B----4-:R-:W-:-:S03]  /*0400*/  FFMA R27, R0, R9, R27 ;  /* 0x00000009001b7223 */ /* 0x010fc6000000001b */
[----:B------:R-:W4:Y:S04]  /*0410*/  LDG.E R0, desc[UR6][R2.64+0x54] ;  /* 0x0000540602007981 */ /* 0x000f28000c1e1900 */
[----:B------:R-:W4:Y:S01]  /*0420*/  LDG.E R9, desc[UR6][R4.64+0x54] ;  /* 0x0000540604097981 */ /* 0x000f22000c1e1900 */
[----:B-----5:R-:W-:-:S03]  /*0430*/  FFMA R27, R8, R11, R27 ;  /* 0x0000000b081b7223 */ /* 0x020fc6000000001b */
        /* <DEDUP_REMOVED lines=178> */
[----:B------:R-:W5:Y:S04]  /*0f60*/  LDG.E R24, desc[UR6][R4.64+0x144] ;  /* 0x0001440604187981 */ /* 0x000f68000c1e1900 */
[----:B------:R-:W5:Y:S04]  /*0f70*/  LDG.E R20, desc[UR6][R2.64+0x14c] ;  /* 0x00014c0602147981 */ /* 0x000f68000c1e1900 */
[----:B------:R-:W5:Y:S01]  /*0f80*/  LDG.E R27, desc[UR6][R4.64+0x14c] ;  /* 0x00014c06041b7981 */ /* 0x000f62000c1e1900 */
[----:B------:R-:W0:Y:S01]  /*0f90*/  S2UR UR5, SR_CgaCtaId ;  /* 0x00000000000579c3 */ /* 0x000e220000008800 */
[----:B------:R-:W-:Y:S01]  /*0fa0*/  UMOV UR4, 0x400 ;  /* 0x0000040000047882 */ /* 0x000fe20000000000 */
[----:B------:R-:W-:Y:S01]  /*0fb0*/  ISETP.NE.AND P0, PT, R7, RZ, PT ;  /* 0x000000ff0700720c */ /* 0x000fe20003f05270 */
[----:B0-----:R-:W-:-:S06]  /*0fc0*/  ULEA UR4, UR5, UR4, 0x18 ;  /* 0x0000000405047291 */ /* 0x001fcc000f8ec0ff */
[----:B------:R-:W-:Y:S01]  /*0fd0*/  LEA R7, R7, UR4, 0x2 ;  /* 0x0000000407077c11 */ /* 0x000fe2000f8e10ff */
[----:B--2---:R-:W-:-:S04]  /*0fe0*/  FFMA R25, R25, R22, R28 ;  /* 0x0000001619197223 */ /* 0x004fc8000000001c */
[----:B---3--:R-:W-:-:S04]  /*0ff0*/  FFMA R21, R18, R21, R25 ;  /* 0x0000001512157223 */ /* 0x008fc80000000019 */
[----:B----4-:R-:W-:-:S04]  /*1000*/  FFMA R9, R0, R9, R21 ;  /* 0x0000000900097223 */ /* 0x010fc80000000015 */
[----:B-----5:R-:W-:-:S04]  /*1010*/  FFMA R9, R8, R11, R9 ;  /* 0x0000000b08097223 */ /* 0x020fc80000000009 */
[----:B------:R-:W-:-:S04]  /*1020*/  FFMA R9, R10, R13, R9 ;  /* 0x0000000d0a097223 */ /* 0x000fc80000000009 */
[----:B------:R-:W-:-:S04]  /*1030*/  FFMA R9, R12, R15, R9 ;  /* 0x0000000f0c097223 */ /* 0x000fc80000000009 */
[----:B------:R-:W-:-:S04]  /*1040*/  FFMA R9, R14, R17, R9 ;  /* 0x000000110e097223 */ /* 0x000fc80000000009 */
[----:B------:R-:W-:-:S04]  /*1050*/  FFMA R16, R16, R19, R9 ;  /* 0x0000001310107223 */ /* 0x000fc80000000009 */
[----:B------:R-:W-:-:S04]  /*1060*/  FFMA R23, R23, R24, R16 ;  /* 0x0000001817177223 */ /* 0x000fc80000000010 */
[----:B------:R-:W-:-:S04]  /*1070*/  FFMA R23, R26, R29, R23 ;  /* 0x0000001d1a177223 */ /* 0x000fc80000000017 */
[----:B------:R-:W-:-:S05]  /*1080*/  FFMA R20, R20, R27, R23 ;  /* 0x0000001b14147223 */ /* 0x000fca0000000017 */
[----:B------:R0:W-:Y:S01]  /*1090*/  STS [R7], R20 ;  /* 0x0000001407007388 */ /* 0x0001e20000000800 */
[----:B------:R-:W-:Y:S06]  /*10a0*/  BAR.SYNC.DEFER_BLOCKING 0x0 ;  /* 0x0000000000007b1d */ /* 0x000fec0000010000 */
[----:B------:R-:W-:Y:S05]  /*10b0*/  @P0 EXIT ;  /* 0x000000000000094d */ /* 0x000fea0003800000 */
[----:B------:R-:W1:Y:S01]  /*10c0*/  LDS.128 R12, [UR4] ;  /* 0x00000004ff0c7984 */ /* 0x000e620008000c00 */
[----:B------:R-:W2:Y:S03]  /*10d0*/  LDC.64 R4, c[0x0][0x390] ;  /* 0x0000e400ff047b82 */ /* 0x000ea60000000a00 */
[----:B------:R-:W3:Y:S04]  /*10e0*/  LDS.128 R8, [UR4+0x10] ;  /* 0x00001004ff087984 */ /* 0x000ee80008000c00 */
[----:B------:R-:W4:Y:S01]  /*10f0*/  LDS.64 R2, [UR4+0x20] ;  /* 0x00002004ff027984 */ /* 0x000f220008000a00 */
[----:B--2---:R-:W-:Y:S01]  /*1100*/  IMAD.WIDE.U32 R4, R6, 0x4, R4 ;  /* 0x0000000406047825 */ /* 0x004fe200078e0004 */
[----:B-1----:R-:W-:-:S04]  /*1110*/  FSETP.GT.AND P3, PT, R13, R12, PT ;  /* 0x0000000c0d00720b */ /* 0x002fc80003f64000 */
[----:B------:R-:W-:Y:S02]  /*1120*/  FSEL R13, R13, R12, P3 ;  /* 0x0000000c0d0d7208 */ /* 0x000fe40001800000 */
[----:B------:R-:W-:Y:S02]  /*1130*/  SEL R0, RZ, 0x1, !P3 ;  /* 0x00000001ff007807 */ /* 0x000fe40005800000 */
[----:B------:R-:W-:-:S04]  /*1140*/  FSETP.GT.AND P4, PT, R14, R13, PT ;  /* 0x0000000d0e00720b */ /* 0x000fc80003f84000 */
[----:B------:R-:W-:Y:S02]  /*1150*/  FSEL R14, R14, R13, P4 ;  /* 0x0000000d0e0e7208 */ /* 0x000fe40002000000 */
[----:B------:R-:W-:Y:S02]  /*1160*/  SEL R0, R0, 0x2, !P4 ;  /* 0x0000000200007807 */ /* 0x000fe40006000000 */
[----:B------:R-:W-:-:S04]  /*1170*/  FSETP.GT.AND P2, PT, R15, R14, PT ;  /* 0x0000000e0f00720b */ /* 0x000fc80003f44000 */
[----:B------:R-:W-:Y:S02]  /*1180*/  FSEL R15, R15, R14, P2 ;  /* 0x0000000e0f0f7208 */ /* 0x000fe40001000000 */
[----:B------:R-:W-:Y:S02]  /*1190*/  SEL R0, R0, 0x3, !P2 ;  /* 0x0000000300007807 */ /* 0x000fe40005000000 */
[----:B---3--:R-:W-:-:S04]  /*11a0*/  FSETP.GT.AND P1, PT, R8, R15, PT ;  /* 0x0000000f0800720b */ /* 0x008fc80003f24000 */
[----:B------:R-:W-:Y:S02]  /*11b0*/  FSEL R8, R8, R15, P1 ;  /* 0x0000000f08087208 */ /* 0x000fe40000800000 */
[----:B------:R-:W-:Y:S02]  /*11c0*/  SEL R0, R0, 0x4, !P1 ;  /* 0x0000000400007807 */ /* 0x000fe40004800000 */
[----:B------:R-:W-:-:S04]  /*11d0*/  FSETP.GT.AND P0, PT, R9, R8, PT ;  /* 0x000000080900720b */ /* 0x000fc80003f04000 */
        /* <DEDUP_REMOVED lines=8> */
[----:B----4-:R-:W-:-:S04]  /*1260*/  FSETP.GT.AND P0, PT, R2, R11, PT ;  /* 0x0000000b0200720b */ /* 0x010fc80003f04000 */
[----:B------:R-:W-:Y:S02]  /*1270*/  FSEL R2, R2, R11, P0 ;  /* 0x0000000b02027208 */ /* 0x000fe40000000000 */
[----:B------:R-:W-:Y:S02]  /*1280*/  SEL R0, R0, 0x8, !P0 ;  /* 0x0000000800007807 */ /* 0x000fe40004000000 */
[----:B------:R-:W-:-:S04]  /*1290*/  FSETP.GT.AND P0, PT, R3, R2, PT ;  /* 0x000000020300720b */ /* 0x000fc80003f04000 */
[----:B------:R-:W-:-:S05]  /*12a0*/  SEL R3, R0, 0x9, !P0 ;  /* 0x0000000900037807 */ /* 0x000fca0004000000 */
[----:B------:R-:W-:Y:S01]  /*12b0*/  STG.E desc[UR6][R4.64], R3 ;  /* 0x0000000304007986 */ /* 0x000fe2000c101906 */
[----:B------:R-:W-:Y:S05]  /*12c0*/  EXIT ;  /* 0x000000000000794d */ /* 0x000fea0003800000 */
.L_x_0:
[----:B------:R-:W-:-:S00]  /*12d0*/  BRA `(.L_x_0) ;  /* 0xfffffffc00fc7947 */ /* 0x000fc0000383ffff */
[----:B------:R-:W-:-:S00]  /*12e0*/  NOP ;  /* 0x0000000000007918 */ /* 0x000fc00000000000 */
        /* <DEDUP_REMOVED lines=9> */
.L_x_11:


//--------------------- .text._Z13FCProcessing2PKfS0_Pf --------------------------
	.section	.text._Z13FCProcessing2PKfS0_Pf,"ax",@progbits
	.align	128
        .global         _Z13FCProcessing2PKfS0_Pf
        .type           _Z13FCProcessing2PKfS0_Pf,@function
        .size           _Z13FCProcessing2PKfS0_Pf,(.L_x_12 - _Z13FCProcessing2PKfS0_Pf)
        .other          _Z13FCProcessing2PKfS0_Pf,@"STO_CUDA_ENTRY STV_DEFAULT"
_Z13FCProcessing2PKfS0_Pf:
.text._Z13FCProcessing2PKfS0_Pf:
        /* <DEDUP_REMOVED lines=22> */
[----:B------:R0:W5:Y:S04]  /*0160*/  LDG.E R10, desc[UR6][R2.64+0x1c] ;  /* 0x00001c06020a7981 */ /* 0x000168000c1e1900 */
[----:B------:R-:W5:Y:S01]  /*0170*/  LDG.E R9, desc[UR6][R4.64+0x1c] ;  /* 0x00001c0604097981 */ /* 0x000f62000c1e1900 */
[----:B------:R-:W-:Y:S01]  /*0180*/  UMOV UR4, 0x8 ;  /* 0x0000000800047882 */ /* 0x000fe20000000000 */
[----:B--2---:R-:W-:-:S04]  /*0190*/  FFMA R0, R0, R13, RZ ;  /* 0x0000000d00007223 */ /* 0x004fc800000000ff */
[----:B---3--:R-:W-:Y:S01]  /*01a0*/  FFMA R0, R15, R12, R0 ;  /* 0x0000000c0f007223 */ /* 0x008fe20000000000 */
[----:B------:R-:W-:-:S03]  /*01b0*/  IADD3 R12, P1, PT, R4, 0x30, RZ ;  /* 0x00000030040c7810 */ /* 0x000fc60007f3e0ff */
[----:B----4-:R-:W-:Y:S01]  /*01c0*/  FFMA R0, R17, R14, R0 ;  /* 0x0000000e11007223 */ /* 0x010fe20000000000 */
[----:B------:R-:W-:-:S04]  /*01d0*/  IADD3 R14, P0, PT, R2, 0x30, RZ ;  /* 0x00000030020e7810 */ /* 0x000fc80007f1e0ff */
[----:B------:R-:W-:Y:S02]  /*01e0*/  IADD3.X R15, PT, PT, RZ, R3, RZ, P0, !PT ;  /* 0x00000003ff0f7210 */ /* 0x000fe400007fe4ff */
[----:B0-----:R-:W-:Y:S01]  /*01f0*/  IADD3.X R3, PT, PT, RZ, R5, RZ, P1, !PT ;  /* 0x00000005ff037210 */ /* 0x001fe20000ffe4ff */
[----:B-----5:R-:W-:-:S04]  /*0200*/  FFMA R0, R19, R16, R0 ;  /* 0x0000001013007223 */ /* 0x020fc80000000000 */
[----:B------:R-:W-:-:S04]  /*0210*/  FFMA R0, R21, R18, R0 ;  /* 0x0000001215007223 */ /* 0x000fc80000000000 */
[----:B------:R-:W-:-:S04]  /*0220*/  FFMA R23, R23, R20, R0 ;  /* 0x0000001417177223 */ /* 0x000fc80000000000 */
[----:B------:R-:W-:-:S04]  /*0230*/  FFMA R11, R8, R11, R23 ;  /* 0x0000000b080b7223 */ /* 0x000fc80000000017 */
[----:B------:R-:W-:-:S07]  /*0240*/  FFMA R10, R10, R9, R11 ;  /* 0x000000090a0a7223 */ /* 0x000fce000000000b */
.L_x_1:
[----:B------:R-:W-:Y:S02]  /*0250*/  MOV R4, R14 ;  /* 0x0000000e00047202 */ /* 0x000fe40000000f00 */
[----:B------:R-:W-:Y:S02]  /*0260*/  MOV R5, R15 ;  /* 0x0000000f00057202 */ /* 0x000fe40000000f00 */
[----:B------:R-:W-:-:S03]  /*0270*/  MOV R2, R12 ;  /* 0x0000000c00027202 */ /* 0x000fc60000000f00 */
[----:B------:R-:W2:Y:S04]  /*0280*/  LDG.E R11, desc[UR6][R4.64+-0x10] ;  /* 0xfffff006040b7981 */ /* 0x000ea8000c1e1900 */
        /* <DEDUP_REMOVED lines=157> */
[----:B------:R0:W3:Y:S01]  /*0c60*/  LDG.E R13, desc[UR6][R2.64+0xcc] ;  /* 0x0000cc06020d7981 */ /* 0x0000e2000c1e1900 */
[----:B------:R-:W-:Y:S01]  /*0c70*/  UIADD3 UR4, UPT, UPT, UR4, 0x38, URZ ;  /* 0x0000003804047890 */ /* 0x000fe2000fffe0ff */
[----:B----4-:R-:W-:Y:S01]  /*0c80*/  FFMA R15, R15, R12, R24 ;  /* 0x0000000c0f0f7223 */ /* 0x010fe20000000018 */
[----:B------:R-:W-:Y:S02]  /*0c90*/  IADD3 R12, P1, PT, R2, 0xe0, RZ ;  /* 0x000000e0020c7810 */ /* 0x000fe40007f3e0ff */
[----:B------:R-:W-:Y:S01]  /*0ca0*/  UISETP.NE.AND UP0, UPT, UR4, 0x78, UPT ;  /* 0x000000780400788c */ /* 0x000fe2000bf05270 */
[----:B-----5:R-:W-:Y:S01]  /*0cb0*/  FFMA R17, R14, R17, R15 ;  /* 0x000000110e117223 */ /* 0x020fe2000000000f */
[----:B------:R-:W-:-:S02]  /*0cc0*/  IADD3 R14, P0, PT, R4, 0xe0, RZ ;  /* 0x000000e0040e7810 */ /* 0x000fc40007f1e0ff */
[----:B0-----:R-:W-:Y:S02]  /*0cd0*/  IADD3.X R3, PT, PT, RZ, R3, RZ, P1, !PT ;  /* 0x00000003ff037210 */ /* 0x001fe40000ffe4ff */
[----:B------:R-:W-:Y:S01]  /*0ce0*/  IADD3.X R15, PT, PT, RZ, R5, RZ, P0, !PT ;  /* 0x00000005ff0f7210 */ /* 0x000fe200007fe4ff */
[----:B------:R-:W-:-:S04]  /*0cf0*/  FFMA R17, R16, R19, R17 ;  /* 0x0000001310117223 */ /* 0x000fc80000000011 */
[----:B------:R-:W-:-:S04]  /*0d00*/  FFMA R17, R18, R21, R17 ;  /* 0x0000001512117223 */ /* 0x000fc80000000011 */
[----:B------:R-:W-:-:S04]  /*0d10*/  FFMA R17, R20, R23, R17 ;  /* 0x0000001714117223 */ /* 0x000fc80000000011 */
[----:B------:R-:W-:-:S04]  /*0d20*/  FFMA R17, R22, R25, R17 ;  /* 0x0000001916117223 */ /* 0x000fc80000000011 */
[----:B------:R-:W-:-:S04]  /*0d30*/  FFMA R0, R0, R9, R17 ;  /* 0x0000000900007223 */ /* 0x000fc80000000011 */
[----:B--2---:R-:W-:-:S04]  /*0d40*/  FFMA R11, R11, R8, R0 ;  /* 0x000000080b0b7223 */ /* 0x004fc80000000000 */
[----:B---3--:R-:W-:Y:S01]  /*0d50*/  FFMA R10, R10, R13, R11 ;  /* 0x0000000d0a0a7223 */ /* 0x008fe2000000000b */
[----:B------:R-:W-:Y:S06]  /*0d60*/  BRA.U UP0, `(.L_x_1) ;  /* 0xfffffff500387547 */ /* 0x000fec000b83ffff */
[----:B------:R-:W-:Y:S01]  /*0d70*/  UMOV UR4, 0x2a10 ;  /* 0x00002a1000047882 */ /* 0x000fe20000000000 */
[----:B------:R-:W0:Y:S01]  /*0d80*/  LDC.64 R2, c[0x0][0x390] ;  /* 0x0000e400ff027b82 */ /* 0x000e220000000a00 */
[----:B------:R-:W-:Y:S01]  /*0d90*/  LEA R0, R7, UR4, 0x2 ;  /* 0x0000000407007c11 */ /* 0x000fe2000f8e10ff */
[----:B------:R-:W-:-:S06]  /*0da0*/  IMAD R7, R6, 0x54, R7 ;  /* 0x0000005406077824 */ /* 0x000fcc00078e0207 */
[----:B------:R-:W1:Y:S01]  /*0db0*/  LDC R5, c[0x3][R0] ;  /* 0x00c0000000057b82 */ /* 0x000e620000000800 */
[----:B0-----:R-:W-:-:S04]  /*0dc0*/  IMAD.WIDE.U32 R2, R7, 0x4, R2 ;  /* 0x0000000407027825 */ /* 0x001fc800078e0002 */
[C---:B-1----:R-:W-:Y:S01]  /*0dd0*/  FADD R4, R10.reuse, R5 ;  /* 0x000000050a047221 */ /* 0x042fe20000000000 */
[----:B------:R-:W-:-:S04]  /*0de0*/  FSETP.GEU.AND P0, PT, R10, -R5, PT ;  /* 0x800000050a00720b */ /* 0x000fc80003f0e000 */
[----:B------:R-:W-:-:S05]  /*0df0*/  FSEL R5, R4, RZ, P0 ;  /* 0x000000ff04057208 */ /* 0x000fca0000000000 */
[----:B------:R-:W-:Y:S01]  /*0e00*/  STG.E desc[UR6][R2.64], R5 ;  /* 0x0000000502007986 */ /* 0x000fe2000c101906 */
[----:B------:R-:W-:Y:S05]  /*0e10*/  EXIT ;  /* 0x000000000000794d */ /* 0x000fea0003800000 */
.L_x_2:
        /* <DEDUP_REMOVED lines=14> */
.L_x_12:


//--------------------- .text._Z13FCProcessing1PKfS0_Pf --------------------------
	.section	.text._Z13FCProcessing1PKfS0_Pf,"ax",@progbits
	.align	128
        .global         _Z13FCProcessing1PKfS0_Pf
        .type           _Z13FCProcessing1PKfS0_Pf,@function
        .size           _Z13FCProcessing1PKfS0_Pf,(.L_x_13 - _Z13FCProcessing1PKfS0_Pf)
        .other          _Z13FCProcessing1PKfS0_Pf,@"STO_CUDA_ENTRY STV_DEFAULT"
_Z13FCProcessing1PKfS0_Pf:
.text._Z13FCProcessing1PKfS0_Pf:
[----:B------:R-:W-:Y:S01]  /*0000*/  LDC R1, c[0x0][0x37c] ;  /* 0x0000df00ff017b82 */ /* 0x000fe20000000800 */
[----:B------:R-:W0:Y:S07]  /*0010*/  S2R R0, SR_CTAID.X ;  /* 0x0000000000007919 */ /* 0x000e2e0000002500 */
[----:B------:R-:W0:Y:S01]  /*0020*/  LDC.64 R2, c[0x0][0x380] ;  /* 0x0000e000ff027b82 */ /* 0x000e220000000a00 */
[----:B------:R-:W-:Y:S01]  /*0030*/  HFMA2 R10, -RZ, RZ, 0, 0 ;  /* 0x00000000ff0a7431 */ /* 0x000fe200000001ff */
[----:B------:R-:W1:Y:S01]  /*0040*/  LDCU.64 UR6, c[0x0][0x358] ;  /* 0x00006b00ff0677ac */ /* 0x000e620008000a00 */
[----:B------:R-:W2:Y:S01]  /*0050*/  S2R R7, SR_TID.X ;  /* 0x0000000000077919 */ /* 0x000ea20000002100 */
[----:B------:R-:W-:-:S04]  /*0060*/  UMOV UR4, URZ ;  /* 0x000000ff00047c82 */ /* 0x000fc80008000000 */
[----:B------:R-:W2:Y:S01]  /*0070*/  LDC.64 R4, c[0x0][0x388] ;  /* 0x0000e200ff047b82 */ /* 0x000ea20000000a00 */
[----:B0-----:R-:W-:-:S04]  /*0080*/  IMAD.WIDE.U32 R2, R0, 0x400, R2 ;  /* 0x0000040000027825 */ /* 0x001fc800078e0002 */
[----:B--2---:R-:W-:Y:S01]  /*0090*/  IMAD.WIDE.U32 R4, R7, 0x400, R4 ;  /* 0x0000040007047825 */ /* 0x004fe200078e0004 */
[----:B------:R-:W-:Y:S02]  /*00a0*/  IADD3 R8, P0, PT, R2, 0x20, RZ ;  /* 0x0000002002087810 */ /* 0x000fe40007f1e0ff */
[----:B------:R-:W-:Y:S02]  /*00b0*/  IADD3 R2, P1, PT, R4, 0x20, RZ ;  /* 0x0000002004027810 */ /* 0x000fe40007f3e0ff */
[----:B------:R-:W-:Y:S02]  /*00c0*/  IADD3.X R11, PT, PT, RZ, R3, RZ, P0, !PT ;  /* 0x00000003ff0b7210 */ /* 0x000fe400007fe4ff */
[----:B-1----:R-:W-:-:S09]  /*00d0*/  IADD3.X R3, PT, PT, RZ, R5, RZ, P1, !PT ;  /* 0x00000005ff037210 */ /* 0x002fd20000ffe4ff */
.L_x_3:
[----:B------:R-:W-:Y:S01]  /*00e0*/  MOV R4, R8 ;  /* 0x0000000800047202 */ /* 0x000fe20000000f00 */
[----:B------:R-:W2:Y:S01]  /*00f0*/  LDG.E R12, desc[UR6][R2.64+-0x20] ;  /* 0xffffe006020c7981 */ /* 0x000ea2000c1e1900 */
[----:B------:R-:W-:-:S03]  /*0100*/  MOV R5, R11 ;  /* 0x0000000b00057202 */ /* 0x000fc60000000f00 */
[----:B------:R-:W3:Y:S04]  /*0110*/  LDG.E R26, desc[UR6][R2.64+-0x1c] ;  /* 0xffffe406021a7981 */ /* 0x000ee8000c1e1900 */
[----:B------:R-:W2:Y:S04]  /*0120*/  LDG.E R13, desc[UR6][R4.64+-0x20] ;  /* 0xffffe006040d7981 */ /* 0x000ea8000c1e1900 */
        /* <DEDUP_REMOVED lines=35> */
[----:B------:R0:W5:Y:S01]  /*0360*/  LDG.E R9, desc[UR6][R2.64+0x1c] ;  /* 0x00001c0602097981 */ /* 0x000162000c1e1900 */
[----:B------:R-:W-:-:S04]  /*0370*/  FFMA R11, R11, R8, R24 ;  /* 0x000000080b0b7223 */ /* 0x000fc80000000018 */
[----:B------:R-:W-:Y:S01]  /*0380*/  FFMA R11, R14, R17, R11 ;  /* 0x000000110e0b7223 */ /* 0x000fe2000000000b */
[----:B------:R-:W-:-:S04]  /*0390*/  UIADD3 UR4, UPT, UPT, UR4, 0x10, URZ ;  /* 0x0000001004047890 */ /* 0x000fc8000fffe0ff */
[----:B------:R-:W-:Y:S01]  /*03a0*/  UISETP.NE.AND UP0, UPT, UR4, 0x100, UPT ;  /* 0x000001000400788c */ /* 0x000fe2000bf05270 */
[----:B------:R-:W-:Y:S02]  /*03b0*/  IADD3 R8, P0, PT, R4, 0x40, RZ ;  /* 0x0000004004087810 */ /* 0x000fe40007f1e0ff */
[----:B0-----:R-:W-:-:S04]  /*03c0*/  IADD3 R2, P1, PT, R2, 0x40, RZ ;  /* 0x0000004002027810 */ /* 0x001fc80007f3e0ff */
[----:B------:R-:W-:Y:S01]  /*03d0*/  IADD3.X R3, PT, PT, RZ, R3, RZ, P1, !PT ;  /* 0x00000003ff037210 */ /* 0x000fe20000ffe4ff */
[----:B--2---:R-:W-:-:S04]  /*03e0*/  FFMA R11, R12, R15, R11 ;  /* 0x0000000f0c0b7223 */ /* 0x004fc8000000000b */
[----:B---3--:R-:W-:-:S04]  /*03f0*/  FFMA R11, R10, R13, R11 ;  /* 0x0000000d0a0b7223 */ /* 0x008fc8000000000b */
[----:B----4-:R-:W-:-:S04]  /*0400*/  FFMA R11, R18, R21, R11 ;  /* 0x00000015120b7223 */ /* 0x010fc8000000000b */
[----:B-----5:R-:W-:-:S04]  /*0410*/  FFMA R11, R20, R23, R11 ;  /* 0x00000017140b7223 */ /* 0x020fc8000000000b */
[----:B------:R-:W-:Y:S01]  /*0420*/  FFMA R22, R22, R25, R11 ;  /* 0x0000001916167223 */ /* 0x000fe2000000000b */
[----:B------:R-:W-:-:S03]  /*0430*/  IADD3.X R11, PT, PT, RZ, R5, RZ, P0, !PT ;  /* 0x00000005ff0b7210 */ /* 0x000fc600007fe4ff */
[----:B------:R-:W-:-:S04]  /*0440*/  FFMA R19, R19, R16, R22 ;  /* 0x0000001013137223 */ /* 0x000fc80000000016 */
[----:B------:R-:W-:Y:S01]  /*0450*/  FFMA R10, R6, R9, R19 ;  /* 0x00000009060a7223 */ /* 0x000fe20000000013 */
        /* <DEDUP_REMOVED lines=12> */
.L_x_4:
        /* <DEDUP_REMOVED lines=14> */
.L_x_13:


//--------------------- .text._Z15ConvProcessing2PKfPf --------------------------
	.section	.text._Z15ConvProcessing2PKfPf,"ax",@progbits
	.align	128
        .global         _Z15ConvProcessing2PKfPf
        .type           _Z15ConvProcessing2PKfPf,@function
        .size           _Z15ConvProcessing2PKfPf,(.L_x_14 - _Z15ConvProcessing2PKfPf)
        .other          _Z15ConvProcessing2PKfPf,@"STO_CUDA_ENTRY STV_DEFAULT"
_Z15ConvProcessing2PKfPf:
.text._Z15ConvProcessing2PKfPf:
[----:B------:R-:W-:Y:S01]  /*0000*/  LDC R1, c[0x0][0x37c] ;  /* 0x0000df00ff017b82 */ /* 0x000fe20000000800 */
[----:B------:R-:W0:Y:S01]  /*0010*/  S2R R0, SR_TID.X ;  /* 0x0000000000007919 */ /* 0x000e220000002100 */
[----:B------:R-:W0:Y:S02]  /*0020*/  S2R R5, SR_TID.Y ;  /* 0x0000000000057919 */ /* 0x000e240000002200 */
[----:B0-----:R-:W-:-:S13]  /*0030*/  LOP3.LUT P0, RZ, R0, 0x3f8, R5, 0xc8, !PT ;  /* 0x000003f800ff7812 */ /* 0x001fda000780c805 */
[----:B------:R-:W-:Y:S05]  /*0040*/  @P0 EXIT ;  /* 0x000000000000094d */ /* 0x000fea0003800000 */
[----:B------:R-:W0:Y:S01]  /*0050*/  S2R R9, SR_CTAID.X ;  /* 0x0000000000097919 */ /* 0x000e220000002500 */
[----:B------:R-:W1:Y:S01]  /*0060*/  LDC.64 R2, c[0x0][0x380] ;  /* 0x0000e000ff027b82 */ /* 0x000e620000000a00 */
[--C-:B------:R-:W-:Y:S01]  /*0070*/  SHF.R.U32.HI R6, RZ, 0x1, R0.reuse ;  /* 0x00000001ff067819 */ /* 0x100fe20000011600 */
[----:B------:R-:W2:Y:S01]  /*0080*/  LDCU.64 UR6, c[0x0][0x358] ;  /* 0x00006b00ff0677ac */ /* 0x000ea20008000a00 */
[----:B0-----:R-:W-:-:S04]  /*0090*/  IMAD R4, R9, 0x360, R0 ;  /* 0x0000036009047824 */ /* 0x001fc800078e0200 */
[C---:B------:R-:W-:Y:S01]  /*00a0*/  IMAD R7, R5.reuse, 0xc, R4 ;  /* 0x0000000c05077824 */ /* 0x040fe200078e0204 */
[----:B------:R-:W-:-:S03]  /*00b0*/  SHF.L.U32 R4, R5, 0x1, RZ ;  /* 0x0000000105047819 */ /* 0x000fc600000006ff */
[----:B-1----:R-:W-:Y:S01]  /*00c0*/  IMAD.WIDE.U32 R2, R7, 0x4, R2 ;  /* 0x0000000407027825 */ /* 0x002fe200078e0002 */
[----:B------:R-:W-:-:S03]  /*00d0*/  LEA R7, R9, R6, 0x8 ;  /* 0x0000000609077211 */ /* 0x000fc600078e40ff */
[----:B------:R-:W-:Y:S01]  /*00e0*/  HFMA2 R9, -RZ, RZ, 0, 0 ;  /* 0x00000000ff097431 */ /* 0x000fe200000001ff */
[----:B------:R-:W-:Y:S02]  /*00f0*/  LOP3.LUT R6, R4, 0x7fc, RZ, 0xc0, !PT ;  /* 0x000007fc04067812 */ /* 0x000fe400078ec0ff */
[----:B------:R-:W-:Y:S02]  /*0100*/  IADD3 R4, P0, PT, R2, 0x6c0, RZ ;  /* 0x000006c002047810 */ /* 0x000fe40007f1e0ff */
[----:B------:R-:W-:Y:S02]  /*0110*/  IADD3 R6, PT, PT, R6, R7, RZ ;  /* 0x0000000706067210 */ /* 0x000fe40007ffe0ff */
[----:B--2---:R-:W-:-:S09]  /*0120*/  IADD3.X R7, PT, PT, RZ, R3, RZ, P0, !PT ;  /* 0x00000003ff077210 */ /* 0x004fd200007fe4ff */
.L_x_8:
[----:B------:R-:W-:Y:S01]  /*0130*/  MOV R8, 0x258 ;  /* 0x0000025800087802 */ /* 0x000fe20000000f00 */
[----:B------:R-:W-:Y:S01]  /*0140*/  UMOV UR4, URZ ;  /* 0x000000ff00047c82 */ /* 0x000fe20008000000 */
[----:B------:R-:W-:Y:S02]  /*0150*/  MOV R23, RZ ;  /* 0x000000ff00177202 */ /* 0x000fe40000000f00 */
[----:B-1----:R-:W-:Y:S01]  /*0160*/  MOV R2, R4 ;  /* 0x0000000400027202 */ /* 0x002fe20000000f00 */
[----:B------:R-:W-:Y:S01]  /*0170*/  IMAD R8, R9, 0x258, R8 ;  /* 0x0000025809087824 */ /* 0x000fe200078e0208 */
[----:B0-----:R-:W-:-:S04]  /*0180*/  MOV R3, R7 ;  /* 0x0000000700037202 */ /* 0x001fc80000000f00 */
[----:B------:R-:W-:-:S07]  /*0190*/  IADD3 R8, PT, PT, R8, 0x12c, RZ ;  /* 0x0000012c08087810 */ /* 0x000fce0007ffe0ff */
.L_x_5:
[----:B------:R-:W2:Y:S04]  /*01a0*/  LDG.E R25, desc[UR6][R2.64+-0x6c0] ;  /* 0xfff9400602197981 */ /* 0x000ea8000c1e1900 */
[----:B------:R-:W3:Y:S04]  /*01b0*/  LDG.E R26, desc[UR6][R2.64+-0x480] ;  /* 0xfffb8006021a7981 */ /* 0x000ee8000c1e1900 */
        /* <DEDUP_REMOVED lines=13> */
[----:B------:R-:W2:Y:S08]  /*0290*/  LDC R24, c[0x3][R8+-0x12c] ;  /* 0x00ffb50008187b82 */ /* 0x000eb00000000800 */
[----:B------:R-:W4:Y:S01]  /*02a0*/  LDC R28, c[0x3][R8+-0x64] ;  /* 0x00ffe700081c7b82 */ /* 0x000f220000000800 */
[----:B--2---:R-:W-:-:S07]  /*02b0*/  FFMA R24, R24, R25, R23 ;  /* 0x0000001918187223 */ /* 0x004fce0000000017 */
[----:B------:R-:W3:Y:S02]  /*02c0*/  LDC R23, c[0x3][R8+-0xc8] ;  /* 0x00ffce0008177b82 */ /* 0x000ee40000000800 */
[----:B---3--:R-:W-:-:S06]  /*02d0*/  FFMA R23, R23, R26, R24 ;  /* 0x0000001a17177223 */ /* 0x008fcc0000000018 */
[----:B------:R-:W5:Y:S01]  /*02e0*/  LDC R26, c[0x3][R8] ;  /* 0x00c00000081a7b82 */ /* 0x000f620000000800 */
[----:B----4-:R-:W-:Y:S02]  /*02f0*/  FFMA R23, R28, R10, R23 ;  /* 0x0000000a1c177223 */ /* 0x010fe40000000017 */
[----:B------:R-:W2:Y:S05]  /*0300*/  LDG.E R10, desc[UR6][R2.64+0x8] ;  /* 0x00000806020a7981 */ /* 0x000eaa000c1e1900 */
[----:B------:R-:W0:Y:S08]  /*0310*/  LDC R28, c[0x3][R8+0x64] ;  /* 0x00c01900081c7b82 */ /* 0x000e300000000800 */
[----:B------:R-:W1:Y:S01]  /*0320*/  LDC R24, c[0x3][R8+0xc8] ;  /* 0x00c0320008187b82 */ /* 0x000e620000000800 */
[----:B-----5:R-:W-:-:S07]  /*0330*/  FFMA R23, R26, R22, R23 ;  /* 0x000000161a177223 */ /* 0x020fce0000000017 */
[----:B------:R-:W3:Y:S08]  /*0340*/  LDC R26, c[0x3][R8+-0x128] ;  /* 0x00ffb600081a7b82 */ /* 0x000ef00000000800 */
[----:B------:R-:W4:Y:S01]  /*0350*/  LDC R22, c[0x3][R8+-0xc4] ;  /* 0x00ffcf0008167b82 */ /* 0x000f220000000800 */
[----:B0-----:R-:W-:Y:S02]  /*0360*/  FFMA R23, R28, R12, R23 ;  /* 0x0000000c1c177223 */ /* 0x001fe40000000017 */
[----:B------:R-:W5:Y:S02]  /*0370*/  LDG.E R12, desc[UR6][R2.64+0x248] ;  /* 0x00024806020c7981 */ /* 0x000f64000c1e1900 */
[----:B-1----:R-:W-:-:S03]  /*0380*/  FFMA R23, R24, R19, R23 ;  /* 0x0000001318177223 */ /* 0x002fc60000000017 */
[----:B------:R-:W0:Y:S08]  /*0390*/  LDC R19, c[0x3][R8+-0x60] ;  /* 0x00ffe80008137b82 */ /* 0x000e300000000800 */
[----:B------:R-:W1:Y:S01]  /*03a0*/  LDC R24, c[0x3][R8+0x4] ;  /* 0x00c0010008187b82 */ /* 0x000e620000000800 */
[----:B---3--:R-:W-:Y:S02]  /*03b0*/  FFMA R23, R26, R13, R23 ;  /* 0x0000000d1a177223 */ /* 0x008fe40000000017 */
[----:B------:R-:W3:Y:S05]  /*03c0*/  LDG.E R13, desc[UR6][R2.64+0x488] ;  /* 0x00048806020d7981 */ /* 0x000eea000c1e1900 */
[----:B------:R-:W1:Y:S01]  /*03d0*/  LDC R25, c[0x3][R8+0x68] ;  /* 0x00c01a0008197b82 */ /* 0x000e620000000800 */
[----:B----4-:R-:W-:-:S02]  /*03e0*/  FFMA R26, R22, R15, R23 ;  /* 0x0000000f161a7223 */ /* 0x010fc40000000017 */
[----:B------:R-:W4:Y:S05]  /*03f0*/  LDG.E R15, desc[UR6][R2.64+-0x6b4] ;  /* 0xfff94c06020f7981 */ /* 0x000f2a000c1e1900 */
[----:B------:R-:W1:Y:S01]  /*0400*/  LDC R22, c[0x3][R8+0xcc] ;  /* 0x00c0330008167b82 */ /* 0x000e620000000800 */
[----:B0-----:R-:W-:Y:S02]  /*0410*/  FFMA R19, R19, R16, R26 ;  /* 0x0000001013137223 */ /* 0x001fe4000000001a */
[----:B------:R-:W4:Y:S05]  /*0420*/  LDG.E R16, desc[UR6][R2.64+-0x474] ;  /* 0xfffb8c0602107981 */ /* 0x000f2a000c1e1900 */
[----:B------:R-:W0:Y:S01]  /*0430*/  LDC R23, c[0x3][R8+-0x124] ;  /* 0x00ffb70008177b82 */ /* 0x000e220000000800 */
[----:B-1----:R-:W-:-:S02]  /*0440*/  FFMA R24, R24, R17, R19 ;  /* 0x0000001118187223 */ /* 0x002fc40000000013 */
[----:B------:R-:W4:Y:S04]  /*0450*/  LDG.E R17, desc[UR6][R2.64+-0x234] ;  /* 0xfffdcc0602117981 */ /* 0x000f28000c1e1900 */
[----:B------:R-:W4:Y:S01]  /*0460*/  LDG.E R19, desc[UR6][R2.64+0xc] ;  /* 0x00000c0602137981 */ /* 0x000f22000c1e1900 */
[----:B------:R-:W-:Y:S02]  /*0470*/  FFMA R27, R25, R18, R24 ;  /* 0x00000012191b7223 */ /* 0x000fe40000000018 */
[----:B------:R-:W1:Y:S01]  /*0480*/  LDC R25, c[0x3][R8+-0xc0] ;  /* 0x00ffd00008197b82 */ /* 0x000e620000000800 */
[----:B------:R-:W4:Y:S01]  /*0490*/  LDG.E R18, desc[UR6][R2.64+0x24c] ;  /* 0x00024c0602127981 */ /* 0x000f22000c1e1900 */
[----:B------:R-:W-:-:S06]  /*04a0*/  FFMA R24, R22, R21, R27 ;  /* 0x0000001516187223 */ /* 0x000fcc000000001b */
[----:B------:R-:W1:Y:S01]  /*04b0*/  LDC R26, c[0x3][R8+-0x5c] ;  /* 0x00ffe900081a7b82 */ /* 0x000e620000000800 */
[----:B------:R-:W4:Y:S04]  /*04c0*/  LDG.E R21, desc[UR6][R2.64+0x48c] ;  /* 0x00048c0602157981 */ /* 0x000f28000c1e1900 */
[----:B------:R-:W4:Y:S01]  /*04d0*/  LDG.E R22, desc[UR6][R2.64+-0x6b0] ;  /* 0xfff9500602167981 */ /* 0x000f22000c1e1900 */
[----:B0-----:R-:W-:-:S03]  /*04e0*/  FFMA R24, R23, R20, R24 ;  /* 0x0000001417187223 */ /* 0x001fc60000000018 */
[----:B------:R-:W4:Y:S04]  /*04f0*/  LDG.E R23, desc[UR6][R2.64+-0x470] ;  /* 0xfffb900602177981 */ /* 0x000f28000c1e1900 */
[----:B------:R-:W4:Y:S01]  /*0500*/  LDG.E R20, desc[UR6][R2.64+-0x230] ;  /* 0xfffdd00602147981 */ /* 0x000f22000c1e1900 */
[----:B-1----:R-:W-:-:S03]  /*0510*/  FFMA R25, R25, R14, R24 ;  /* 0x0000000e19197223 */ /* 0x002fc60000000018 */
[----:B------:R-:W4:Y:S04]  /*0520*/  LDG.E R24, desc[UR6][R2.64+0x10] ;  /* 0x0000100602187981 */ /* 0x000f28000c1e1900 */
[----:B------:R-:W4:Y:S01]  /*0530*/  LDG.E R14, desc[UR6][R2.64+0x250] ;  /* 0x00025006020e7981 */ /* 0x000f22000c1e1900 */
[----:B------:R-:W-:-:S03]  /*0540*/  FFMA R25, R26, R11, R25 ;  /* 0x0000000b1a197223 */ /* 0x000fc60000000019 */
[----:B------:R0:W4:Y:S01]  /*0550*/  LDG.E R11, desc[UR6][R2.64+0x490] ;  /* 0x00049006020b7981 */ /* 0x000122000c1e1900 */
[----:B------:R-:W2:Y:S08]  /*0560*/  LDC R26, c[0x3][R8+0x8] ;  /* 0x00c00200081a7b82 */ /* 0x000eb00000000800 */
[----:B------:R-:W3:Y:S08]  /*0570*/  LDC R27, c[0x3][R8+0xd0] ;  /* 0x00c03400081b7b82 */ /* 0x000ef00000000800 */
[----:B------:R-:W4:Y:S01]  /*0580*/  LDC R29, c[0x3][R8+-0x120] ;  /* 0x00ffb800081d7b82 */ /* 0x000f220000000800 */
[----:B------:R-:W-:-:S04]  /*0590*/  UIADD3 UR4, UPT, UPT, UR4, 0x1, URZ ;  /* 0x0000000104047890 */ /* 0x000fc8000fffe0ff */
[----:B------:R-:W-:Y:S01]  /*05a0*/  UISETP.NE.AND UP0, UPT, UR4, 0x5, UPT ;  /* 0x000000050400788c */ /* 0x000fe2000bf05270 */
[----:B0-----:R-:W-:-:S04]  /*05b0*/  IADD3 R2, P0, PT, R2, 0x30, RZ ;  /* 0x0000003002027810 */ /* 0x001fc80007f1e0ff */
[----:B------:R-:W-:Y:S01]  /*05c0*/  IADD3.X R3, PT, PT, RZ, R3, RZ, P0, !PT ;  /* 0x00000003ff037210 */ /* 0x000fe200007fe4ff */
[----:B--2---:R-:W-:Y:S02]  /*05d0*/  FFMA R25, R26, R10, R25 ;  /* 0x0000000a1a197223 */ /* 0x004fe40000000019 */
[----:B------:R-:W5:Y:S08]  /*05e0*/  LDC R10, c[0x3][R8+0x6c] ;  /* 0x00c01b00080a7b82 */ /* 0x000f700000000800 */
[----:B------:R-:W0:Y:S01]  /*05f0*/  LDC R26, c[0x3][R8+-0x58] ;  /* 0x00ffea00081a7b82 */ /* 0x000e220000000800 */
[----:B-----5:R-:W-:-:S07]  /*0600*/  FFMA R10, R10, R12, R25 ;  /* 0x0000000c0a0a7223 */ /* 0x020fce0000000019 */
[----:B------:R-:W1:Y:S08]  /*0610*/  LDC R25, c[0x3][R8+-0xbc] ;  /* 0x00ffd10008197b82 */ /* 0x000e700000000800 */
[----:B------:R-:W2:Y:S01]  /*0620*/  LDC R12, c[0x3][R8+0xc] ;  /* 0x00c00300080c7b82 */ /* 0x000ea20000000800 */
[----:B---3--:R-:W-:-:S07]  /*0630*/  FFMA R10, R27, R13, R10 ;  /* 0x0000000d1b0a7223 */ /* 0x008fce000000000a */
[----:B------:R-:W3:Y:S01]  /*0640*/  LDC R13, c[0x3][R8+0x70] ;  /* 0x00c01c00080d7b82 */ /* 0x000ee20000000800 */
[----:B----4-:R-:W-:-:S07]  /*0650*/  FFMA R28, R29, R15, R10 ;  /* 0x0000000f1d1c7223 */ /* 0x010fce000000000a */
[----:B------:R-:W4:Y:S08]  /*0660*/  LDC R10, c[0x3][R8+0xd4] ;  /* 0x00c03500080a7b82 */ /* 0x000f300000000800 */
[----:B------:R-:W5:Y:S01]  /*0670*/  LDC R15, c[0x3][R8+-0x11c] ;  /* 0x00ffb900080f7b82 */ /* 0x000f620000000800 */
[----:B-1----:R-:W-:-:S07]  /*0680*/  FFMA R25, R25, R16, R28 ;  /* 0x0000001019197223 */ /* 0x002fce000000001c */
[----:B------:R-:W1:Y:S01]  /*0690*/  LDC R16, c[0x3][R8+-0xb8] ;  /* 0x00ffd20008107b82 */ /* 0x000e620000000800 */
[----:B0-----:R-:W-:-:S04]  /*06a0*/  FFMA R25, R26, R17, R25 ;  /* 0x000000111a197223 */ /* 0x001fc80000000019 */
[----:B--2---:R-:W-:-:S03]  /*06b0*/  FFMA R12, R12, R19, R25 ;  /* 0x000000130c0c7223 */ /* 0x004fc60000000019 */
[----:B------:R-:W0:Y:S01]  /*06c0*/  LDC R17, c[0x3][R8+-0x54] ;  /* 0x00ffeb0008117b82 */ /* 0x000e220000000800 */
[----:B---3--:R-:W-:-:S07]  /*06d0*/  FFMA R25, R13, R18, R12 ;  /* 0x000000120d197223 */ /* 0x008fce000000000c */
[----:B------:R-:W2:Y:S01]  /*06e0*/  LDC R19, c[0x3][R8+0x10] ;  /* 0x00c0040008137b82 */ /* 0x000ea20000000800 */
[----:B----4-:R-:W-:-:S07]  /*06f0*/  FFMA R10, R10, R21, R25 ;  /* 0x000000150a0a7223 */ /* 0x010fce0000000019 */
[----:B------:R3:W4:Y:S01]  /*0700*/  LDC R13, c[0x3][R8+0x74] ;  /* 0x00c01d00080d7b82 */ /* 0x0007220000000800 */
[----:B-----5:R-:W-:-:S07]  /*0710*/  FFMA R15, R15, R22, R10 ;  /* 0x000000160f0f7223 */ /* 0x020fce000000000a */
[----:B------:R3:W5:Y:S01]  /*0720*/  LDC R21, c[0x3][R8+0xd8] ;  /* 0x00c0360008157b82 */ /* 0x0007620000000800 */
[----:B-1----:R-:W-:-:S04]  /*0730*/  FFMA R16, R16, R23, R15 ;  /* 0x0000001710107223 */ /* 0x002fc8000000000f */
[----:B0-----:R-:W-:-:S04]  /*0740*/  FFMA R16, R17, R20, R16 ;  /* 0x0000001411107223 */ /* 0x001fc80000000010 */
[----:B--2---:R-:W-:Y:S01]  /*0750*/  FFMA R16, R19, R24, R16 ;  /* 0x0000001813107223 */ /* 0x004fe20000000010 */
[----:B---3--:R-:W-:-:S03]  /*0760*/  IADD3 R8, PT, PT, R8, 0x14, RZ ;  /* 0x0000001408087810 */ /* 0x008fc60007ffe0ff */
[----:B----4-:R-:W-:-:S04]  /*0770*/  FFMA R14, R13, R14, R16 ;  /* 0x0000000e0d0e7223 */ /* 0x010fc80000000010 */
[----:B-----5:R-:W-:Y:S01]  /*0780*/  FFMA R23, R21, R11, R14 ;  /* 0x0000000b15177223 */ /* 0x020fe2000000000e */
[----:B------:R-:W-:Y:S06]  /*0790*/  BRA.U UP0, `(.L_x_5) ;  /* 0xfffffff900807547 */ /* 0x000fec000b83ffff */
[----:B------:R-:W-:Y:S01]  /*07a0*/  HFMA2 R2, -RZ, RZ, 0, 0.031005859375 ;  /* 0x000027f0ff027431 */ /* 0x000fe200000001ff */
[----:B------:R-:W0:Y:S01]  /*07b0*/  S2R R8, SR_CgaCtaId ;  /* 0x0000000000087919 */ /* 0x000e220000008800 */
[----:B------:R-:W-:Y:S01]  /*07c0*/  MOV R3, 0x400 ;  /* 0x0000040000037802 */ /* 0x000fe20000000f00 */
[----:B------:R-:W-:Y:S02]  /*07d0*/  BSSY.RECONVERGENT B0, `(.L_x_6) ;  /* 0x000001c000007945 */ /* 0x000fe40003800200 */
[----:B------:R-:W-:-:S06]  /*07e0*/  LEA R2, R9, R2, 0x2 ;  /* 0x0000000209027211 */ /* 0x000fcc00078e10ff */
[----:B------:R-:W1:Y:S01]  /*07f0*/  LDC R2, c[0x3][R2] ;  /* 0x00c0000002027b82 */ /* 0x000e620000000800 */
[----:B0-----:R-:W-:-:S04]  /*0800*/  LEA R8, R8, R3, 0x18 ;  /* 0x0000000308087211 */ /* 0x001fc800078ec0ff */
[----:B------:R-:W-:Y:S01]  /*0810*/  LEA R8, R9, R8, 0x8 ;  /* 0x0000000809087211 */ /* 0x000fe200078e40ff */
[C---:B-1----:R-:W-:Y:S01]  /*0820*/  FADD R3, R23.reuse, R2 ;  /* 0x0000000217037221 */ /* 0x042fe20000000000 */
[----:B------:R-:W-:Y:S02]  /*0830*/  FSETP.GEU.AND P0, PT, R23, -R2, PT ;  /* 0x800000021700720b */ /* 0x000fe40003f0e000 */
[----:B------:R-:W-:Y:S02]  /*0840*/  LEA R11, R5, R8, 0x5 ;  /* 0x00000008050b7211 */ /* 0x000fe400078e28ff */
[----:B------:R-:W-:Y:S02]  /*0850*/  FSEL R3, R3, RZ, P0 ;  /* 0x000000ff03037208 */ /* 0x000fe40000000000 */
[----:B------:R-:W-:Y:S02]  /*0860*/  LOP3.LUT P0, RZ, R5, 0x1, R0, 0x80, !PT ;  /* 0x0000000105ff7812 */ /* 0x000fe40007808000 */
[----:B------:R-:W-:-:S05]  /*0870*/  LEA R12, R0, R11, 0x2 ;  /* 0x0000000b000c7211 */ /* 0x000fca00078e10ff */
[----:B------:R0:W-:Y:S01]  /*0880*/  STS [R12], R3 ;  /* 0x000000030c007388 */ /* 0x0001e20000000800 */
[----:B------:R-:W-:Y:S06]  /*0890*/  BAR.SYNC.DEFER_BLOCKING 0x0 ;  /* 0x0000000000007b1d */ /* 0x000fec0000010000 */
[----:B------:R-:W-:Y:S05]  /*08a0*/  @!P0 BRA `(.L_x_7) ;  /* 0x0000000000388947 */ /* 0x000fea0003800000 */
[----:B------:R-:W-:Y:S01]  /*08b0*/  LDS R8, [R12] ;  /* 0x000000000c087984 */ /* 0x000fe20000000800 */
[----:B0-----:R-:W0:Y:S03]  /*08c0*/  LDC.64 R2, c[0x0][0x388] ;  /* 0x0000e200ff027b82 */ /* 0x001e260000000a00 */
[----:B------:R-:W1:Y:S04]  /*08d0*/  LDS R11, [R12+-0x4] ;  /* 0xfffffc000c0b7984 */ /* 0x000e680000000800 */
[----:B------:R-:W-:Y:S04]  /*08e0*/  LDS R10, [R12+-0x20] ;  /* 0xffffe0000c0a7984 */ /* 0x000fe80000000800 */
[----:B------:R-:W2:Y:S01]  /*08f0*/  LDS R13, [R12+-0x24] ;  /* 0xffffdc000c0d7984 */ /* 0x000ea20000000800 */
[----:B-1----:R-:W-:-:S04]  /*0900*/  FSETP.GT.AND P0, PT, R8, R11, PT ;  /* 0x0000000b0800720b */ /* 0x002fc80003f04000 */
[----:B------:R-:W-:Y:S02]  /*0910*/  FSEL R8, R8, R11, P0 ;  /* 0x0000000b08087208 */ /* 0x000fe40000000000 */
[----:B------:R-:W-:Y:S02]  /*0920*/  LEA R11, R9, R6, 0x4 ;  /* 0x00000006090b7211 */ /* 0x000fe400078e20ff */
[----:B--2---:R-:W-:-:S03]  /*0930*/  FSETP.GT.AND P1, PT, R10, R13, PT ;  /* 0x0000000d0a00720b */ /* 0x004fc60003f24000 */
[----:B0-----:R-:W-:Y:S01]  /*0940*/  IMAD.WIDE.U32 R2, R11, 0x4, R2 ;  /* 0x000000040b027825 */ /* 0x001fe200078e0002 */
[----:B------:R-:W-:-:S04]  /*0950*/  FSEL R13, R10, R13, P1 ;  /* 0x0000000d0a0d7208 */ /* 0x000fc80000800000 */
[----:B------:R-:W-:-:S04]  /*0960*/  FSETP.GT.AND P0, PT, R8, R13, PT ;  /* 0x0000000d0800720b */ /* 0x000fc80003f04000 */
[----:B------:R-:W-:-:S05]  /*0970*/  FSEL R13, R8, R13, P0 ;  /* 0x0000000d080d7208 */ /* 0x000fca0000000000 */
[----:B------:R1:W-:Y:S04]  /*0980*/  STG.E desc[UR6][R2.64], R13 ;  /* 0x0000000d02007986 */ /* 0x0003e8000c101906 */
.L_x_7:
[----:B------:R-:W-:Y:S05]  /*0990*/  BSYNC.RECONVERGENT B0 ;  /* 0x0000000000007941 */ /* 0x000fea0003800200 */
.L_x_6:
[----:B------:R-:W-:-:S04]  /*09a0*/  IADD3 R9, PT, PT, R9, 0x1, RZ ;  /* 0x0000000109097810 */ /* 0x000fc80007ffe0ff */
[----:B------:R-:W-:-:S13]  /*09b0*/  ISETP.NE.AND P0, PT, R9, 0x10, PT ;  /* 0x000000100900780c */ /* 0x000fda0003f05270 */
[----:B------:R-:W-:Y:S05]  /*09c0*/  @P0 BRA `(.L_x_8) ;  /* 0xfffffff400d80947 */ /* 0x000fea000383ffff */
[----:B------:R-:W-:Y:S05]  /*09d0*/  EXIT ;  /* 0x000000000000794d */ /* 0x000fea0003800000 */
.L_x_9:
        /* <DEDUP_REMOVED lines=10> */
.L_x_14:


//--------------------- .text._Z15ConvProcessing1PKfPf --------------------------
	.section	.text._Z15ConvProcessing1PKfPf,"ax",@progbits
	.align	128
        .global         _Z15ConvProcessing1PKfPf
        .type           _Z15ConvProcessing1PKfPf,@function
        .size           _Z15ConvProcessing1PKfPf,(.L_x_15 - _Z15ConvProcessing1PKfPf)
        .other          _Z15ConvProcessing1PKfPf,@"STO_CUDA_ENTRY STV_DEFAULT"
_Z15ConvProcessing1PKfPf:
.text._Z15ConvProcessing1PKfPf:
[----:B------:R-:W-:Y:S01]  /*0000*/  LDC R1, c[0x0][0x37c] ;  /* 0x0000df00ff017b82 */ /* 0x000fe20000000800 */
[----:B------:R-:W0:Y:S01]  /*0010*/  S2R R5, SR_TID.X ;  /* 0x0000000000057919 */ /* 0x000e220000002100 */
[----:B------:R-:W0:Y:S02]  /*0020*/  S2R R4, SR_TID.Y ;  /* 0x0000000000047919 */ /* 0x000e240000002200 */
[----:B0-----:R-:W-:-:S04]  /*0030*/  VIMNMX.U32 R0, PT, PT, R5, R4, !PT ;  /* 0x0000000405007248 */ /* 0x001fc80007fe0000 */
[----:B------:R-:W-:-:S13]  /*0040*/  ISETP.GT.U32.AND P0, PT, R0, 0x17, PT ;  /* 0x000000170000780c */ /* 0x000fda0003f04070 */
[----:B------:R-:W-:Y:S05]  /*0050*/  @P0 EXIT ;  /* 0x000000000000094d */ /* 0x000fea0003800000 */
[----:B------:R-:W0:Y:S01]  /*0060*/  S2R R6, SR_CTAID.X ;  /* 0x0000000000067919 */ /* 0x000e220000002500 */
[----:B------:R-:W1:Y:S01]  /*0070*/  LDC.64 R2, c[0x0][0x380] ;  /* 0x0000e000ff027b82 */ /* 0x000e620000000a00 */
[----:B------:R-:W2:Y:S01]  /*0080*/  LDCU.64 UR6, c[0x0][0x358] ;  /* 0x00006b00ff0677ac */ /* 0x000ea20008000a00 */
[----:B------:R-:W3:Y:S01]  /*0090*/  LDCU.128 UR8, c[0x3][URZ] ;  /* 0x00c00000ff0877ac */ /* 0x000ee20008000c00 */
[----:B------:R-:W4:Y:S05]  /*00a0*/  LDCU.128 UR12, c[0x3][0x10] ;  /* 0x00c00200ff0c77ac */ /* 0x000f2a0008000c00 */
[----:B------:R-:W5:Y:S01]  /*00b0*/  S2UR UR5, SR_CgaCtaId ;  /* 0x00000000000579c3 */ /* 0x000f620000008800 */
[----:B------:R-:W5:Y:S01]  /*00c0*/  LDCU UR4, c[0x3][0x60] ;  /* 0x00c00c00ff0477ac */ /* 0x000f620008000800 */
[----:B0-----:R-:W-:-:S04]  /*00d0*/  IMAD R7, R6, 0x310, R5 ;  /* 0x0000031006077824 */ /* 0x001fc800078e0205 */
[----:B------:R-:W-:-:S04]  /*00e0*/  IMAD R7, R4, 0x1c, R7 ;  /* 0x0000001c04077824 */ /* 0x000fc800078e0207 */
[----:B-1----:R-:W-:-:S05]  /*00f0*/  IMAD.WIDE.U32 R2, R7, 0x4, R2 ;  /* 0x0000000407027825 */ /* 0x002fca00078e0002 */
[----:B--2---:R-:W3:Y:S04]  /*0100*/  LDG.E R0, desc[UR6][R2.64] ;  /* 0x0000000602007981 */ /* 0x004ee8000c1e1900 */
[----:B------:R-:W2:Y:S04]  /*0110*/  LDG.E R25, desc[UR6][R2.64+0x4] ;  /* 0x0000040602197981 */ /* 0x000ea8000c1e1900 */
        /* <DEDUP_REMOVED lines=18> */
[----:B---3--:R-:W-:-:S03]  /*0240*/  FFMA R24, R0, UR8, RZ ;  /* 0x0000000800187c23 */ /* 0x008fc600080000ff */
[----:B------:R-:W3:Y:S01]  /*0250*/  LDG.E R0, desc[UR6][R2.64+0x1c0] ;  /* 0x0001c00602007981 */ /* 0x000ee2000c1e1900 */
[----:B--2---:R-:W-:-:S03]  /*0260*/  FFMA R25, R25, UR9, R24 ;  /* 0x0000000919197c23 */ /* 0x004fc60008000018 */
[----:B------:R-:W2:Y:S01]  /*0270*/  LDG.E R24, desc[UR6][R2.64+0x1c4] ;  /* 0x0001c40602187981 */ /* 0x000ea2000c1e1900 */
[----:B----4-:R-:W-:-:S03]  /*0280*/  FFMA R26, R26, UR10, R25 ;  /* 0x0000000a1a1a7c23 */ /* 0x010fc60008000019 */
[----:B------:R-:W4:Y:S01]  /*0290*/  LDG.E R25, desc[UR6][R2.64+0x1c8] ;  /* 0x0001c80602197981 */ /* 0x000f22000c1e1900 */
[----:B-----5:R-:W-:Y:S01]  /*02a0*/  FFMA R27, R23, UR11, R26 ;  /* 0x0000000b171b7c23 */ /* 0x020fe2000800001a */
[----:B------:R-:W0:Y:S02]  /*02b0*/  LDCU.128 UR8, c[0x3][0x20] ;  /* 0x00c00400ff0877ac */ /* 0x000e240008000c00 */
[----:B------:R-:W5:Y:S01]  /*02c0*/  LDG.E R23, desc[UR6][R2.64+0x1cc] ;  /* 0x0001cc0602177981 */ /* 0x000f62000c1e1900 */
[----:B------:R-:W-:-:S03]  /*02d0*/  FFMA R26, R22, UR12, R27 ;  /* 0x0000000c161a7c23 */ /* 0x000fc6000800001b */
[----:B------:R-:W5:Y:S01]  /*02e0*/  LDG.E R22, desc[UR6][R2.64+0x1d0] ;  /* 0x0001d00602167981 */ /* 0x000f62000c1e1900 */
[----:B------:R-:W-:-:S04]  /*02f0*/  FFMA R7, R7, UR13, R26 ;  /* 0x0000000d07077c23 */ /* 0x000fc8000800001a */
[----:B------:R-:W-:Y:S01]  /*0300*/  FFMA R8, R8, UR14, R7 ;  /* 0x0000000e08087c23 */ /* 0x000fe20008000007 */
[----:B------:R-:W-:-:S03]  /*0310*/  IMAD R7, R4, 0x18, R5 ;  /* 0x0000001804077824 */ /* 0x000fc600078e0205 */
[----:B------:R-:W-:Y:S01]  /*0320*/  FFMA R9, R9, UR15, R8 ;  /* 0x0000000f09097c23 */ /* 0x000fe20008000008 */
[----:B------:R-:W1:Y:S01]  /*0330*/  LDCU.128 UR12, c[0x3][0x30] ;  /* 0x00c00600ff0c77ac */ /* 0x000e620008000c00 */
[----:B------:R-:W-:Y:S02]  /*0340*/  LOP3.LUT R8, R4, R5, RZ, 0xc0, !PT ;  /* 0x0000000504087212 */ /* 0x000fe400078ec0ff */
[----:B0-----:R-:W-:Y:S01]  /*0350*/  FFMA R10, R10, UR8, R9 ;  /* 0x000000080a0a7c23 */ /* 0x001fe20008000009 */
[----:B------:R-:W-:Y:S02]  /*0360*/  SHF.R.U32.HI R5, RZ, 0x1, R5 ;  /* 0x00000001ff057819 */ /* 0x000fe40000011605 */
[----:B------:R-:W-:Y:S01]  /*0370*/  LOP3.LUT P0, R8, R8, 0x1, RZ, 0xc0, !PT ;  /* 0x0000000108087812 */ /* 0x000fe2000780c0ff */
[----:B------:R-:W-:Y:S01]  /*0380*/  FFMA R11, R11, UR9, R10 ;  /* 0x000000090b0b7c23 */ /* 0x000fe2000800000a */
[----:B------:R-:W-:Y:S01]  /*0390*/  SHF.R.U32.HI R4, RZ, 0x1, R4 ;  /* 0x00000001ff047819 */ /* 0x000fe20000011604 */
[----:B------:R-:W-:-:S02]  /*03a0*/  IMAD R5, R6, 0x360, R5 ;  /* 0x0000036006057824 */ /* 0x000fc400078e0205 */
[----:B------:R-:W-:Y:S02]  /*03b0*/  FFMA R12, R12, UR10, R11 ;  /* 0x0000000a0c0c7c23 */ /* 0x000fe4000800000b */
[----:B------:R-:W-:Y:S02]  /*03c0*/  IMAD R4, R4, 0xc, R5 ;  /* 0x0000000c04047824 */ /* 0x000fe400078e0205 */
[----:B------:R-:W-:Y:S01]  /*03d0*/  FFMA R13, R13, UR11, R12 ;  /* 0x0000000b0d0d7c23 */ /* 0x000fe2000800000c */
[----:B------:R-:W0:Y:S03]  /*03e0*/  LDCU.128 UR8, c[0x3][0x40] ;  /* 0x00c00800ff0877ac */ /* 0x000e260008000c00 */
[----:B-1----:R-:W-:Y:S01]  /*03f0*/  FFMA R14, R14, UR12, R13 ;  /* 0x0000000c0e0e7c23 */ /* 0x002fe2000800000d */
[----:B------:R-:W1:Y:S03]  /*0400*/  @P0 LDC.64 R10, c[0x0][0x388] ;  /* 0x0000e200ff0a0b82 */ /* 0x000e660000000a00 */
[----:B------:R-:W-:-:S04]  /*0410*/  FFMA R15, R15, UR13, R14 ;  /* 0x0000000d0f0f7c23 */ /* 0x000fc8000800000e */
[----:B------:R-:W-:-:S04]  /*0420*/  FFMA R16, R16, UR14, R15 ;  /* 0x0000000e10107c23 */ /* 0x000fc8000800000f */
[----:B------:R-:W-:Y:S01]  /*0430*/  FFMA R17, R17, UR15, R16 ;  /* 0x0000000f11117c23 */ /* 0x000fe20008000010 */
[----:B------:R-:W3:Y:S03]  /*0440*/  LDCU.128 UR12, c[0x3][0x50] ;  /* 0x00c00a00ff0c77ac */ /* 0x000ee60008000c00 */
[----:B0-----:R-:W-:Y:S01]  /*0450*/  FFMA R18, R18, UR8, R17 ;  /* 0x0000000812127c23 */ /* 0x001fe20008000011 */
[----:B------:R-:W0:Y:S03]  /*0460*/  LDCU UR8, c[0x3][0x27d8] ;  /* 0x00c4fb00ff0877ac */ /* 0x000e260008000800 */
[----:B------:R-:W-:-:S04]  /*0470*/  FFMA R19, R19, UR9, R18 ;  /* 0x0000000913137c23 */ /* 0x000fc80008000012 */
[----:B------:R-:W-:-:S04]  /*0480*/  FFMA R20, R20, UR10, R19 ;  /* 0x0000000a14147c23 */ /* 0x000fc80008000013 */
[----:B------:R-:W-:-:S04]  /*0490*/  FFMA R21, R21, UR11, R20 ;  /* 0x0000000b15157c23 */ /* 0x000fc80008000014 */
[----:B---3--:R-:W-:-:S04]  /*04a0*/  FFMA R21, R0, UR12, R21 ;  /* 0x0000000c00157c23 */ /* 0x008fc80008000015 */
[----:B--2---:R-:W-:-:S04]  /*04b0*/  FFMA R24, R24, UR13, R21 ;  /* 0x0000000d18187c23 */ /* 0x004fc80008000015 */
[----:B----4-:R-:W-:-:S04]  /*04c0*/  FFMA R24, R25, UR14, R24 ;  /* 0x0000000e19187c23 */ /* 0x010fc80008000018 */
[----:B-----5:R-:W-:Y:S01]  /*04d0*/  FFMA R23, R23, UR15, R24 ;  /* 0x0000000f17177c23 */ /* 0x020fe20008000018 */
[----:B------:R-:W2:Y:S03]  /*04e0*/  LDCU.128 UR12, c[0x3][0x70] ;  /* 0x00c00e00ff0c77ac */ /* 0x000ea60008000c00 */
[----:B------:R-:W-:Y:S01]  /*04f0*/  FFMA R22, R22, UR4, R23 ;  /* 0x0000000416167c23 */ /* 0x000fe20008000017 */
[----:B------:R-:W-:Y:S02]  /*0500*/  UMOV UR4, 0x400 ;  /* 0x0000040000047882 */ /* 0x000fe40000000000 */
[----:B------:R-:W-:Y:S01]  /*0510*/  ULEA UR4, UR5, UR4, 0x18 ;  /* 0x0000000405047291 */ /* 0x000fe2000f8ec0ff */
[C---:B0-----:R-:W-:Y:S01]  /*0520*/  FADD R0, R22.reuse, UR8 ;  /* 0x0000000816007e21 */ /* 0x041fe20008000000 */
[----:B------:R-:W-:Y:S01]  /*0530*/  FSETP.GEU.AND P1, PT, R22, -UR8, PT ;  /* 0x8000000816007c0b */ /* 0x000fe2000bf2e000 */
[----:B------:R-:W0:Y:S03]  /*0540*/  LDCU.64 UR8, c[0x3][0x68] ;  /* 0x00c00d00ff0877ac */ /* 0x000e260008000a00 */
[----:B------:R-:W-:-:S02]  /*0550*/  LEA R7, R7, UR4, 0x2 ;  /* 0x0000000407077c11 */ /* 0x000fc4000f8e10ff */
[----:B------:R-:W-:-:S03]  /*0560*/  FSEL R0, R0, RZ, P1 ;  /* 0x000000ff00007208 */ /* 0x000fc60000800000 */
[----:B------:R-:W3:Y:S02]  /*0570*/  LDCU UR4, c[0x3][0x64] ;  /* 0x00c00c80ff0477ac */ /* 0x000ee40008000800 */
[----:B------:R-:W-:Y:S01]  /*0580*/  STS [R7], R0 ;  /* 0x0000000007007388 */ /* 0x000fe20000000800 */
[----:B------:R-:W-:Y:S06]  /*0590*/  BAR.SYNC.DEFER_BLOCKING 0x0 ;  /* 0x0000000000007b1d */ /* 0x000fec0000010000 */
[----:B------:R-:W-:Y:S04]  /*05a0*/  @P0 LDS R9, [R7] ;  /* 0x0000000007090984 */ /* 0x000fe80000000800 */
[----:B------:R-:W4:Y:S04]  /*05b0*/  @P0 LDS R12, [R7+-0x4] ;  /* 0xfffffc00070c0984 */ /* 0x000f280000000800 */
[----:B------:R-:W-:Y:S04]  /*05c0*/  @P0 LDS R13, [R7+-0x60] ;  /* 0xffffa000070d0984 */ /* 0x000fe80000000800 */
[----:B------:R-:W5:Y:S01]  /*05d0*/  @P0 LDS R14, [R7+-0x64] ;  /* 0xffff9c00070e0984 */ /* 0x000f620000000800 */
[----:B----4-:R-:W-:-:S04]  /*05e0*/  @P0 FSETP.GT.AND P1, PT, R9, R12, PT ;  /* 0x0000000c0900020b */ /* 0x010fc80003f24000 */
[----:B------:R-:W-:Y:S02]  /*05f0*/  @P0 FSEL R9, R9, R12, P1 ;  /* 0x0000000c09090208 */ /* 0x000fe40000800000 */
[----:B-----5:R-:W-:-:S04]  /*0600*/  @P0 FSETP.GT.AND P2, PT, R13, R14, PT ;  /* 0x0000000e0d00020b */ /* 0x020fc80003f44000 */
[----:B------:R-:W-:Y:S01]  /*0610*/  @P0 FSEL R14, R13, R14, P2 ;  /* 0x0000000e0d0e0208 */ /* 0x000fe20001000000 */
[----:B-1----:R-:W-:-:S03]  /*0620*/  @P0 IMAD.WIDE.U32 R12, R4, 0x4, R10 ;  /* 0x00000004040c0825 */ /* 0x002fc600078e000a */
[----:B------:R-:W-:-:S04]  /*0630*/  @P0 FSETP.GT.AND P1, PT, R9, R14, PT ;  /* 0x0000000e0900020b */ /* 0x000fc80003f24000 */
[----:B------:R-:W-:-:S05]  /*0640*/  @P0 FSEL R15, R9, R14, P1 ;  /* 0x0000000e090f0208 */ /* 0x000fca0000800000 */
[----:B------:R1:W-:Y:S04]  /*0650*/  @P0 STG.E desc[UR6][R12.64], R15 ;  /* 0x0000000f0c000986 */ /* 0x0003e8000c101906 */
[----:B------:R-:W3:Y:S04]  /*0660*/  LDG.E R0, desc[UR6][R2.64] ;  /* 0x0000000602007981 */ /* 0x000ee8000c1e1900 */
[----:B------:R-:W0:Y:S04]  /*0670*/  LDG.E R25, desc[UR6][R2.64+0x4] ;  /* 0x0000040602197981 */ /* 0x000e28000c1e1900 */
[----:B------:R-:W4:Y:S04]  /*0680*/  LDG.E R26, desc[UR6][R2.64+0x8] ;  /* 0x00000806021a7981 */ /* 0x000f28000c1e1900 */
[----:B------:R-:W2:Y:S04]  /*0690*/  LDG.E R23, desc[UR6][R2.64+0xc] ;  /* 0x00000c0602177981 */ /* 0x000ea8000c1e1900 */
[----:B------:R-:W5:Y:S04]  /*06a0*/  LDG.E R22, desc[UR6][R2.64+0x10] ;  /* 0x0000100602167981 */ /* 0x000f68000c1e1900 */
[----:B------:R-:W5:Y:S04]  /*06b0*/  LDG.E R5, desc[UR6][R2.64+0x70] ;  /* 0x0000700602057981 */ /* 0x000f68000c1e1900 */
[----:B------:R-:W5:Y:S04]  /*06c0*/  LDG.E R6, desc[UR6][R2.64+0x74] ;  /* 0x0000740602067981 */ /* 0x000f68000c1e1900 */
[----:B------:R-:W5:Y:S04]  /*06d0*/  LDG.E R9, desc[UR6][R2.64+0x78] ;  /* 0x0000780602097981 */ /* 0x000f68000c1e1900 */
[----:B------:R-:W5:Y:S04]  /*06e0*/  LDG.E R10, desc[UR6][R2.64+0x7c] ;  /* 0x00007c06020a7981 */ /* 0x000f68000c1e1900 */
[----:B------:R-:W5:Y:S04]  /*06f0*/  LDG.E R11, desc[UR6][R2.64+0x80] ;  /* 0x00008006020b7981 */ /* 0x000f68000c1e1900 */
[----:B-1----:R-:W5:Y:S04]  /*0700*/  LDG.E R12, desc[UR6][R2.64+0xe0] ;  /* 0x0000e006020c7981 */ /* 0x002f68000c1e1900 */
        /* <DEDUP_REMOVED lines=9> */
[----:B---3--:R-:W-:Y:S01]  /*07a0*/  FFMA R24, R0, UR4, RZ ;  /* 0x0000000400187c23 */ /* 0x008fe200080000ff */
[----:B------:R-:W1:Y:S02]  /*07b0*/  LDCU.64 UR4, c[0x3][0xc0] ;  /* 0x00c01800ff0477ac */ /* 0x000e640008000a00 */
[----:B------:R-:W3:Y:S01]  /*07c0*/  LDG.E R0, desc[UR6][R2.64+0x1c0] ;  /* 0x0001c00602007981 */ /* 0x000ee2000c1e1900 */
[----:B0-----:R-:W-:-:S03]  /*07d0*/  FFMA R25, R25, UR8, R24 ;  /* 0x0000000819197c23 */ /* 0x001fc60008000018 */
[----:B------:R-:W3:Y:S01]  /*07e0*/  LDG.E R24, desc[UR6][R2.64+0x1c4] ;  /* 0x0001c40602187981 */ /* 0x000ee2000c1e1900 */
[----:B----4-:R-:W-:Y:S01]  /*07f0*/  FFMA R26, R26, UR9, R25 ;  /* 0x000000091a1a7c23 */ /* 0x010fe20008000019 */
[----:B------:R-:W0:Y:S02]  /*0800*/  LDCU.128 UR8, c[0x3][0x80] ;  /* 0x00c01000ff0877ac */ /* 0x000e240008000c00 */
[----:B------:R-:W4:Y:S01]  /*0810*/  LDG.E R25, desc[UR6][R2.64+0x1c8] ;  /* 0x0001c80602197981 */ /* 0x000f22000c1e1900 */
[----:B--2---:R-:W-:-:S03]  /*0820*/  FFMA R27, R23, UR12, R26 ;  /* 0x0000000c171b7c23 */ /* 0x004fc6000800001a */
[----:B------:R-:W1:Y:S01]  /*0830*/  LDG.E R23, desc[UR6][R2.64+0x1cc] ;  /* 0x0001cc0602177981 */ /* 0x000e62000c1e1900 */
[----:B-----5:R-:W-:-:S03]  /*0840*/  FFMA R26, R22, UR13, R27 ;  /* 0x0000000d161a7c23 */ /* 0x020fc6000800001b */
[----:B------:R-:W2:Y:S01]  /*0850*/  LDG.E R22, desc[UR6][R2.64+0x1d0] ;  /* 0x0001d00602167981 */ /* 0x000ea2000c1e1900 */
[----:B------:R-:W-:Y:S01]  /*0860*/  ISETP.NE.AND P0, PT, R8, RZ, PT ;  /* 0x000000ff0800720c */ /* 0x000fe20003f05270 */
[----:B------:R-:W-:-:S04]  /*0870*/  FFMA R5, R5, UR14, R26 ;  /* 0x0000000e05057c23 */ /* 0x000fc8000800001a */
[----:B------:R-:W-:Y:S01]  /*0880*/  FFMA R6, R6, UR15, R5 ;  /* 0x0000000f06067c23 */ /* 0x000fe20008000005 */
[----:B------:R-:W5:Y:S03]  /*0890*/  LDCU.128 UR12, c[0x3][0x90] ;  /* 0x00c01200ff0c77ac */ /* 0x000f660008000c00 */
[----:B0-----:R-:W-:-:S04]  /*08a0*/  FFMA R9, R9, UR8, R6 ;  /* 0x0000000809097c23 */ /* 0x001fc80008000006 */
[----:B------:R-:W-:Y:S02]  /*08b0*/  FFMA R10, R10, UR9, R9 ;  /* 0x000000090a0a7c23 */ /* 0x000fe40008000009 */
[----:B------:R-:W0:Y:S02]  /*08c0*/  @P0 LDC.64 R8, c[0x0][0x388] ;  /* 0x0000e200ff080b82 */ /* 0x000e240000000a00 */
[----:B------:R-:W-:-:S04]  /*08d0*/  FFMA R11, R11, UR10, R10 ;  /* 0x0000000a0b0b7c23 */ /* 0x000fc8000800000a */
[----:B------:R-:W-:Y:S01]  /*08e0*/  FFMA R12, R12, UR11, R11 ;  /* 0x0000000b0c0c7c23 */ /* 0x000fe2000800000b */
[----:B------:R-:W5:Y:S03]  /*08f0*/  LDCU.128 UR8, c[0x3][0xa0] ;  /* 0x00c01400ff0877ac */ /* 0x000f660008000c00 */
[----:B-----5:R-:W-:-:S04]  /*0900*/  FFMA R13, R13, UR12, R12 ;  /* 0x0000000c0d0d7c23 */ /* 0x020fc8000800000c */
[----:B------:R-:W-:-:S04]  /*0910*/  FFMA R14, R14, UR13, R13 ;  /* 0x0000000d0e0e7c23 */ /* 0x000fc8000800000d */
[----:B------:R-:W-:-:S04]  /*0920*/  FFMA R15, R15, UR14, R14 ;  /* 0x0000000e0f0f7c23 */ /* 0x000fc8000800000e */
[----:B------:R-:W-:Y:S01]  /*0930*/  FFMA R16, R16, UR15, R15 ;  /* 0x0000000f10107c23 */ /* 0x000fe2000800000f */
[----:B------:R-:W5:Y:S03]  /*0940*/  LDCU.128 UR12, c[0x3][0xb0] ;  /* 0x00c01600ff0c77ac */ /* 0x000f660008000c00 */
[----:B------:R-:W-:Y:S01]  /*0950*/  FFMA R17, R17, UR8, R16 ;  /* 0x0000000811117c23 */ /* 0x000fe20008000010 */
[----:B------:R-:W0:Y:S03]  /*0960*/  LDCU UR8, c[0x3][0x27dc] ;  /* 0x00c4fb80ff0877ac */ /* 0x000e260008000800 */
[----:B------:R-:W-:-:S04]  /*0970*/  FFMA R18, R18, UR9, R17 ;  /* 0x0000000912127c23 */ /* 0x000fc80008000011 */
[----:B------:R-:W-:-:S04]  /*0980*/  FFMA R19, R19, UR10, R18 ;  /* 0x0000000a13137c23 */ /* 0x000fc80008000012 */
[----:B------:R-:W-:-:S04]  /*0990*/  FFMA R20, R20, UR11, R19 ;  /* 0x0000000b14147c23 */ /* 0x000fc80008000013 */
[----:B-----5:R-:W-:-:S04]  /*09a0*/  FFMA R21, R21, UR12, R20 ;  /* 0x0000000c15157c23 */ /* 0x020fc80008000014 */
[----:B---3--:R-:W-:-:S04]  /*09b0*/  FFMA R21, R0, UR13, R21 ;  /* 0x0000000d00157c23 */ /* 0x008fc80008000015 */
[----:B------:R-:W-:-:S04]  /*09c0*/  FFMA R24, R24, UR14, R21 ;  /* 0x0000000e18187c23 */ /* 0x000fc80008000015 */
[----:B----4-:R-:W-:Y:S01]  /*09d0*/  FFMA R24, R25, UR15, R24 ;  /* 0x0000000f19187c23 */ /* 0x010fe20008000018 */
[----:B------:R-:W3:Y:S03]  /*09e0*/  LDCU.128 UR12, c[0x3][0xe0] ;  /* 0x00c01c00ff0c77ac */ /* 0x000ee60008000c00 */
[----:B-1----:R-:W-:-:S04]  /*09f0*/  FFMA R23, R23, UR4, R24 ;  /* 0x0000000417177c23 */ /* 0x002fc80008000018 */
[----:B--2---:R-:W-:Y:S01]  /*0a00*/  FFMA R22, R22, UR5, R23 ;  /* 0x0000000516167c23 */ /* 0x004fe20008000017 */
[----:B------:R-:W1:Y:S03]  /*0a10*/  LDCU.64 UR4, c[0x3][0xc8] ;  /* 0x00c01900ff0477ac */ /* 0x000e660008000a00 */
[C---:B0-----:R-:W-:Y:S01]  /*0a20*/  FADD R0, R22.reuse, UR8 ;  /* 0x0000000816007e21 */ /* 0x041fe20008000000 */
[----:B------:R-:W-:Y:S01]  /*0a30*/  FSETP.GEU.AND P1, PT, R22, -UR8, PT ;  /* 0x8000000816007c0b */ /* 0x000fe2000bf2e000 */
[----:B------:R-:W0:Y:S03]  /*0a40*/  LDCU.128 UR8, c[0x3][0xd0] ;  /* 0x00c01a00ff0877ac */ /* 0x000e260008000c00 */
[----:B------:R-:W-:-:S05]  /*0a50*/  FSEL R0, R0, RZ, P1 ;  /* 0x000000ff00007208 */ /* 0x000fca0000800000 */
[----:B------:R-:W-:Y:S01]  /*0a60*/  STS [R7+0x900], R0 ;  /* 0x0009000007007388 */ /* 0x000fe20000000800 */
[----:B------:R-:W-:Y:S06]  /*0a70*/  BAR.SYNC.DEFER_BLOCKING 0x0 ;  /* 0x0000000000007b1d */ /* 0x000fec0000010000 */
[----:B------:R-:W-:Y:S04]  /*0a80*/  @P0 LDS R5, [R7+0x900] ;  /* 0x0009000007050984 */ /* 0x000fe80000000800 */
[----:B------:R-:W2:Y:S04]  /*0a90*/  @P0 LDS R6, [R7+0x8fc] ;  /* 0x0008fc0007060984 */ /* 0x000ea80000000800 */
[----:B------:R-:W-:Y:S04]  /*0aa0*/  @P0 LDS R10, [R7+0x8a0] ;  /* 0x0008a000070a0984 */ /* 0x000fe80000000800 */
[----:B------:R-:W4:Y:S01]  /*0ab0*/  @P0 LDS R11, [R7+0x89c] ;  /* 0x00089c00070b0984 */ /* 0x000f220000000800 */
[----:B--2---:R-:W-:-:S04]  /*0ac0*/  @P0 FSETP.GT.AND P1, PT, R5, R6, PT ;  /* 0x000000060500020b */ /* 0x004fc80003f24000 */
[----:B------:R-:W-:Y:S02]  /*0ad0*/  @P0 FSEL R6, R5, R6, P1 ;  /* 0x0000000605060208 */ /* 0x000fe40000800000 */
[----:B------:R-:W-:Y:S02]  /*0ae0*/  IADD3 R5, PT, PT, R4, 0x90, RZ ;  /* 0x0000009004057810 */ /* 0x000fe40007ffe0ff */
[----:B----4-:R-:W-:-:S03]  /*0af0*/  @P0 FSETP.GT.AND P2, PT, R10, R11, PT ;  /* 0x0000000b0a00020b */ /* 0x010fc60003f44000 */
[----:B------:R-:W-:Y:S01]  /*0b00*/  @P0 IMAD.WIDE.U32 R8, R5, 0x4, R8 ;  /* 0x0000000405080825 */ /* 0x000fe200078e0008 */
[----:B------:R-:W-:-:S04]  /*0b10*/  @P0 FSEL R11, R10, R11, P2 ;  /* 0x0000000b0a0b0208 */ /* 0x000fc80001000000 */
[----:B------:R-:W-:-:S04]  /*0b20*/  @P0 FSETP.GT.AND P1, PT, R6, R11, PT ;  /* 0x0000000b0600020b */ /* 0x000fc80003f24000 */
[----:B------:R-:W-:-:S05]  /*0b30*/  @P0 FSEL R11, R6, R11, P1 ;  /* 0x0000000b060b0208 */ /* 0x000fca0000800000 */
[----:B------:R2:W-:Y:S04]  /*0b40*/  @P0 STG.E desc[UR6][R8.64], R11 ;  /* 0x0000000b08000986 */ /* 0x0005e8000c101906 */
[----:B------:R-:W1:Y:S04]  /*0b50*/  LDG.E R0, desc[UR6][R2.64] ;  /* 0x0000000602007981 */ /* 0x000e68000c1e1900 */
[----:B------:R-:W4:Y:S04]  /*0b60*/  LDG.E R25, desc[UR6][R2.64+0x4] ;  /* 0x0000040602197981 */ /* 0x000f28000c1e1900 */
[----:B------:R-:W0:Y:S04]  /*0b70*/  LDG.E R26, desc[UR6][R2.64+0x8] ;  /* 0x00000806021a7981 */ /* 0x000e28000c1e1900 */
[----:B------:R-:W5:Y:S04]  /*0b80*/  LDG.E R23, desc[UR6][R2.64+0xc] ;  /* 0x00000c0602177981 */ /* 0x000f68000c1e1900 */
[----:B------:R-:W3:Y:S04]  /*0b90*/  LDG.E R5, desc[UR6][R2.64+0x10] ;  /* 0x0000100602057981 */ /* 0x000ee8000c1e1900 */
        /* <DEDUP_REMOVED lines=11> */
[----:B--2---:R-:W2:Y:S04]  /*0c50*/  LDG.E R11, desc[UR6][R2.64+0x154] ;  /* 0x00015406020b7981 */ /* 0x004ea8000c1e1900 */
[----:B------:R-:W2:Y:S04]  /*0c60*/  LDG.E R10, desc[UR6][R2.64+0x158] ;  /* 0x00015806020a7981 */ /* 0x000ea8000c1e1900 */
[----:B------:R-:W2:Y:S04]  /*0c70*/  LDG.E R9, desc[UR6][R2.64+0x15c] ;  /* 0x00015c0602097981 */ /* 0x000ea8000c1e1900 */
[----:B------:R-:W2:Y:S04]  /*0c80*/  LDG.E R8, desc[UR6][R2.64+0x160] ;  /* 0x0001600602087981 */ /* 0x000ea8000c1e1900 */
[----:B------:R-:W2:Y:S01]  /*0c90*/  LDG.E R6, desc[UR6][R2.64+0x1c0] ;  /* 0x0001c00602067981 */ /* 0x000ea2000c1e1900 */
[----:B-1----:R-:W-:-:S03]  /*0ca0*/  FFMA R24, R0, UR4, RZ ;  /* 0x0000000400187c23 */ /* 0x002fc600080000ff */
[----:B------:R-:W2:Y:S01]  /*0cb0*/  LDG.E R0, desc[UR6][R2.64+0x1c4] ;  /* 0x0001c40602007981 */ /* 0x000ea2000c1e1900 */
[----:B----4-:R-:W-:Y:S01]  /*0cc0*/  FFMA R25, R25, UR5, R24 ;  /* 0x0000000519197c23 */ /* 0x010fe20008000018 */
[----:B------:R-:W1:Y:S02]  /*0cd0*/  LDCU.64 UR4, c[0x3][0x120] ;  /* 0x00c02400ff0477ac */ /* 0x000e640008000a00 */
[----:B------:R-:W1:Y:S01]  /*0ce0*/  LDG.E R24, desc[UR6][R2.64+0x1c8] ;  /* 0x0001c80602187981 */ /* 0x000e62000c1e1900 */
[----:B0-----:R-:W-:-:S03]  /*0cf0*/  FFMA R26, R26, UR8, R25 ;  /* 0x000000081a1a7c23 */ /* 0x001fc60008000019 */
[----:B------:R-:W4:Y:S01]  /*0d00*/  LDG.E R25, desc[UR6][R2.64+0x1cc] ;  /* 0x0001cc0602197981 */ /* 0x000f22000c1e1900 */
[----:B-----5:R-:W-:-:S03]  /*0d10*/  FFMA R26, R23, UR9, R26 ;  /* 0x00000009171a7c23 */ /* 0x020fc6000800001a */
[----:B------:R-:W5:Y:S01]  /*0d20*/  LDG.E R23, desc[UR6][R2.64+0x1d0] ;  /* 0x0001d00602177981 */ /* 0x000f62000c1e1900 */
[----:B---3--:R-:W-:-:S04]  /*0d30*/  FFMA R5, R5, UR10, R26 ;  /* 0x0000000a05057c23 */ /* 0x008fc8000800001a */
[----:B------:R-:W-:Y:S01]  /*0d40*/  FFMA R22, R22, UR11, R5 ;  /* 0x0000000b16167c23 */ /* 0x000fe20008000005 */
[----:B------:R-:W0:Y:S03]  /*0d50*/  LDCU.128 UR8, c[0x3][0xf0] ;  /* 0x00c01e00ff0877ac */ /* 0x000e260008000c00 */
[----:B------:R-:W-:-:S04]  /*0d60*/  FFMA R21, R21, UR12, R22 ;  /* 0x0000000c15157c23 */ /* 0x000fc80008000016 */
[----:B------:R-:W-:-:S04]  /*0d70*/  FFMA R20, R20, UR13, R21 ;  /* 0x0000000d14147c23 */ /* 0x000fc80008000015 */
[----:B------:R-:W-:-:S04]  /*0d80*/  FFMA R19, R19, UR14, R20 ;  /* 0x0000000e13137c23 */ /* 0x000fc80008000014 */
[----:B------:R-:W-:Y:S01]  /*0d90*/  FFMA R18, R18, UR15, R19 ;  /* 0x0000000f12127c23 */ /* 0x000fe20008000013 */
[----:B------:R-:W3:Y:S03]  /*0da0*/  LDCU.128 UR12, c[0x3][0x100] ;  /* 0x00c02000ff0c77ac */ /* 0x000ee60008000c00 */
[----:B0-----:R-:W-:-:S04]  /*0db0*/  FFMA R17, R17, UR8, R18 ;  /* 0x0000000811117c23 */ /* 0x001fc80008000012 */
[----:B------:R-:W-:-:S04]  /*0dc0*/  FFMA R16, R16, UR9, R17 ;  /* 0x0000000910107c23 */ /* 0x000fc80008000011 */
[----:B------:R-:W-:-:S04]  /*0dd0*/  FFMA R15, R15, UR10, R16 ;  /* 0x0000000a0f0f7c23 */ /* 0x000fc80008000010 */
[----:B------:R-:W-:Y:S01]  /*0de0*/  FFMA R14, R14, UR11, R15 ;  /* 0x0000000b0e0e7c23 */ /* 0x000fe2000800000f */
[----:B------:R-:W0:Y:S03]  /*0df0*/  LDCU.128 UR8, c[0x3][0x110] ;  /* 0x00c02200ff0877ac */ /* 0x000e260008000c00 */
[----:B---3--:R-:W-:-:S04]  /*0e00*/  FFMA R13, R13, UR12, R14 ;  /* 0x0000000c0d0d7c23 */ /* 0x008fc8000800000e */
[----:B------:R-:W-:-:S04]  /*0e10*/  FFMA R12, R12, UR13, R13 ;  /* 0x0000000d0c0c7c23 */ /* 0x000fc8000800000d */
[----:B--2---:R-:W-:-:S04]  /*0e20*/  FFMA R11, R11, UR14, R12 ;  /* 0x0000000e0b0b7c23 */ /* 0x004fc8000800000c */
[----:B------:R-:W-:Y:S01]  /*0e30*/  FFMA R10, R10, UR15, R11 ;  /* 0x0000000f0a0a7c23 */ /* 0x000fe2000800000b */
[----:B------:R-:W2:Y:S03]  /*0e40*/  LDCU.128 UR12, c[0x3][0x140] ;  /* 0x00c02800ff0c77ac */ /* 0x000ea60008000c00 */
[----:B0-----:R-:W-:Y:S01]  /*0e50*/  FFMA R9, R9, UR8, R10 ;  /* 0x0000000809097c23 */ /* 0x001fe2000800000a */
[----:B------:R-:W5:Y:S03]  /*0e60*/  LDCU UR8, c[0x3][0x128] ;  /* 0x00c02500ff0877ac */ /* 0x000f660008000800 */
[----:B------:R-:W-:Y:S01]  /*0e70*/  FFMA R9, R8, UR9, R9 ;  /* 0x0000000908097c23 */ /* 0x000fe20008000009 */
[----:B------:R-:W0:Y:S03]  /*0e80*/  LDCU UR9, c[0x3][0x27e0] ;  /* 0x00c4fc00ff0977ac */ /* 0x000e260008000800 */
[----:B------:R-:W-:-:S04]  /*0e90*/  FFMA R9, R6, UR10, R9 ;  /* 0x0000000a06097c23 */ /* 0x000fc80008000009 */
[----:B------:R-:W-:-:S04]  /*0ea0*/  FFMA R9, R0, UR11, R9 ;  /* 0x0000000b00097c23 */ /* 0x000fc80008000009 */
[----:B-1----:R-:W-:Y:S01]  /*0eb0*/  FFMA R24, R24, UR4, R9 ;  /* 0x0000000418187c23 */ /* 0x002fe20008000009 */
[----:B------:R-:W1:Y:S01]  /*0ec0*/  LDCU UR4, c[0x3][0x12c] ;  /* 0x00c02580ff0477ac */ /* 0x000e620008000800 */
[----:B------:R-:W3:Y:S02]  /*0ed0*/  @P0 LDC.64 R8, c[0x0][0x388] ;  /* 0x0000e200ff080b82 */ /* 0x000ee40000000a00 */
[----:B----4-:R-:W-:Y:S01]  /*0ee0*/  FFMA R24, R25, UR5, R24 ;  /* 0x0000000519187c23 */ /* 0x010fe20008000018 */
[----:B------:R-:W4:Y:S03]  /*0ef0*/  LDCU UR5, c[0x3][0x27e8] ;  /* 0x00c4fd00ff0577ac */ /* 0x000f260008000800 */
[----:B-----5:R-:W-:-:S04]  /*0f00*/  FFMA R23, R23, UR8, R24 ;  /* 0x0000000817177c23 */ /* 0x020fc80008000018 */
[C---:B0-----:R-:W-:Y:S01]  /*0f10*/  FADD R0, R23.reuse, UR9 ;  /* 0x0000000917007e21 */ /* 0x041fe20008000000 */
[----:B------:R-:W-:Y:S01]  /*0f20*/  FSETP.GEU.AND P1, PT, R23, -UR9, PT ;  /* 0x8000000917007c0b */ /* 0x000fe2000bf2e000 */
[----:B------:R-:W0:Y:S03]  /*0f30*/  LDCU.128 UR8, c[0x3][0x130] ;  /* 0x00c02600ff0877ac */ /* 0x000e260008000c00 */
[----:B------:R-:W-:-:S05]  /*0f40*/  FSEL R0, R0, RZ, P1 ;  /* 0x000000ff00007208 */ /* 0x000fca0000800000 */
[----:B------:R-:W-:Y:S01]  /*0f50*/  STS [R7+0x1200], R0 ;  /* 0x0012000007007388 */ /* 0x000fe20000000800 */
[----:B------:R-:W-:Y:S06]  /*0f60*/  BAR.SYNC.DEFER_BLOCKING 0x0 ;  /* 0x0000000000007b1d */ /* 0x000fec0000010000 */
[----:B------:R-:W-:Y:S04]  /*0f70*/  @P0 LDS R5, [R7+0x1200] ;  /* 0x0012000007050984 */ /* 0x000fe80000000800 */
[----:B------:R-:W5:Y:S04]  /*0f80*/  @P0 LDS R6, [R7+0x11fc] ;  /* 0x0011fc0007060984 */ /* 0x000f680000000800 */
[----:B------:R-:W-:Y:S04]  /*0f90*/  @P0 LDS R10, [R7+0x11a0] ;  /* 0x0011a000070a0984 */ /* 0x000fe80000000800 */
[----:B------:R-:W2:Y:S01]  /*0fa0*/  @P0 LDS R11, [R7+0x119c] ;  /* 0x00119c00070b0984 */ /* 0x000ea20000000800 */
[----:B-----5:R-:W-:-:S04]  /*0fb0*/  @P0 FSETP.GT.AND P1, PT, R5, R6, PT ;  /* 0x000000060500020b */ /* 0x020fc80003f24000 */
[----:B------:R-:W-:Y:S02]  /*0fc0*/  @P0 FSEL R6, R5, R6, P1 ;  /* 0x0000000605060208 */ /* 0x000fe40000800000 */
[----:B------:R-:W-:Y:S02]  /*0fd0*/  IADD3 R5, PT, PT, R4, 0x120, RZ ;  /* 0x0000012004057810 */ /* 0x000fe40007ffe0ff */
[----:B--2---:R-:W-:-:S03]  /*0fe0*/  @P0 FSETP.GT.AND P2, PT, R10, R11, PT ;  /* 0x0000000b0a00020b */ /* 0x004fc60003f44000 */
[----:B---3--:R-:W-:Y:S01]  /*0ff0*/  @P0 IMAD.WIDE.U32 R8, R5, 0x4, R8 ;  /* 0x0000000405080825 */ /* 0x008fe200078e0008 */
[----:B------:R-:W-:-:S04]  /*1000*/  @P0 FSEL R11, R10, R11, P2 ;  /* 0x0000000b0a0b0208 */ /* 0x000fc80001000000 */
[----:B------:R-:W-:-:S04]  /*1010*/  @P0 FSETP.GT.AND P1, PT, R6, R11, PT ;  /* 0x0000000b0600020b */ /* 0x000fc80003f24000 */
[----:B------:R-:W-:-:S05]  /*1020*/  @P0 FSEL R11, R6, R11, P1 ;  /* 0x0000000b060b0208 */ /* 0x000fca0000800000 */
[----:B------:R2:W-:Y:S04]  /*1030*/  @P0 STG.E desc[UR6][R8.64], R11 ;  /* 0x0000000b08000986 */ /* 0x0005e8000c101906 */
[----:B------:R-:W1:Y:S04]  /*1040*/  LDG.E R0, desc[UR6][R2.64] ;  /* 0x0000000602007981 */ /* 0x000e68000c1e1900 */
[----:B------:R-:W0:Y:S04]  /*1050*/  LDG.E R25, desc[UR6][R2.64+0x4] ;  /* 0x0000040602197981 */ /* 0x000e28000c1e1900 */
[----:B------:R-:W3:Y:S04]  /*1060*/  LDG.E R26, desc[UR6][R2.64+0x8] ;  /* 0x00000806021a7981 */ /* 0x000ee8000c1e1900 */
[----:B------:R-:W5:Y:S04]  /*1070*/  LDG.E R23, desc[UR6][R2.64+0xc] ;  /* 0x00000c0602177981 */ /* 0x000f68000c1e1900 */
[----:B------:R-:W4:Y:S04]  /*1080*/  LDG.E R5, desc[UR6][R2.64+0x10] ;  /* 0x0000100602057981 */ /* 0x000f28000c1e1900 */
        /* <DEDUP_REMOVED lines=11> */
[----:B--2---:R-:W2:Y:S04]  /*1140*/  LDG.E R11, desc[UR6][R2.64+0x154] ;  /* 0x00015406020b7981 */ /* 0x004ea8000c1e1900 */
[----:B------:R-:W2:Y:S04]  /*1150*/  LDG.E R10, desc[UR6][R2.64+0x158] ;  /* 0x00015806020a7981 */ /* 0x000ea8000c1e1900 */
[----:B------:R-:W2:Y:S04]  /*1160*/  LDG.E R9, desc[UR6][R2.64+0x15c] ;  /* 0x00015c0602097981 */ /* 0x000ea8000c1e1900 */
[----:B------:R-:W2:Y:S04]  /*1170*/  LDG.E R8, desc[UR6][R2.64+0x160] ;  /* 0x0001600602087981 */ /* 0x000ea8000c1e1900 */
[----:B------:R-:W2:Y:S01]  /*1180*/  LDG.E R6, desc[UR6][R2.64+0x1c0] ;  /* 0x0001c00602067981 */ /* 0x000ea2000c1e1900 */
[----:B-1----:R-:W-:Y:S01]  /*1190*/  FFMA R24, R0, UR4, RZ ;  /* 0x0000000400187c23 */ /* 0x002fe200080000ff */
[----:B------:R-:W1:Y:S02]  /*11a0*/  LDCU UR4, c[0x3][0x27e4] ;  /* 0x00c4fc80ff0477ac */ /* 0x000e640008000800 */
[----:B------:R-:W2:Y:S01]  /*11b0*/  LDG.E R0, desc[UR6][R2.64+0x1c4] ;  /* 0x0001c40602007981 */ /* 0x000ea2000c1e1900 */
[----:B0-----:R-:W-:-:S03]  /*11c0*/  FFMA R25, R25, UR8, R24 ;  /* 0x0000000819197c23 */ /* 0x001fc60008000018 */
[----:B------:R-:W2:Y:S01]  /*11d0*/  LDG.E R24, desc[UR6][R2.64+0x1c8] ;  /* 0x0001c80602187981 */ /* 0x000ea2000c1e1900 */
[----:B---3--:R-:W-:-:S03]  /*11e0*/  FFMA R26, R26, UR9, R25 ;  /* 0x000000091a1a7c23 */ /* 0x008fc60008000019 */
[----:B------:R-:W3:Y:S01]  /*11f0*/  LDG.E R25, desc[UR6][R2.64+0x1cc] ;  /* 0x0001cc0602197981 */ /* 0x000ee2000c1e1900 */
[----:B-----5:R-:W-:-:S03]  /*1200*/  FFMA R26, R23, UR10, R26 ;  /* 0x0000000a171a7c23 */ /* 0x020fc6000800001a */
[----:B------:R-:W5:Y:S01]  /*1210*/  LDG.E R23, desc[UR6][R2.64+0x1d0] ;  /* 0x0001d00602177981 */ /* 0x000f62000c1e1900 */
[----:B----4-:R-:W-:Y:S01]  /*1220*/  FFMA R5, R5, UR11, R26 ;  /* 0x0000000b05057c23 */ /* 0x010fe2000800001a */
[----:B------:R-:W0:Y:S03]  /*1230*/  LDCU.128 UR8, c[0x3][0x150] ;  /* 0x00c02a00ff0877ac */ /* 0x000e260008000c00 */
[----:B------:R-:W-:-:S04]  /*1240*/  FFMA R22, R22, UR12, R5 ;  /* 0x0000000c16167c23 */ /* 0x000fc80008000005 */
[----:B------:R-:W-:-:S04]  /*1250*/  FFMA R21, R21, UR13, R22 ;  /* 0x0000000d15157c23 */ /* 0x000fc80008000016 */
[----:B------:R-:W-:-:S04]  /*1260*/  FFMA R20, R20, UR14, R21 ;  /* 0x0000000e14147c23 */ /* 0x000fc80008000015 */
[----:B------:R-:W-:Y:S01]  /*1270*/  FFMA R19, R19, UR15, R20 ;  /* 0x0000000f13137c23 */ /* 0x000fe20008000014 */
[----:B------:R-:W4:Y:S03]  /*1280*/  LDCU.128 UR12, c[0x3][0x160] ;  /* 0x00c02c00ff0c77ac */ /* 0x000f260008000c00 */
[----:B0-----:R-:W-:-:S04]  /*1290*/  FFMA R18, R18, UR8, R19 ;  /* 0x0000000812127c23 */ /* 0x001fc80008000013 */
[----:B------:R-:W-:-:S04]  /*12a0*/  FFMA R17, R17, UR9, R18 ;  /* 0x0000000911117c23 */ /* 0x000fc80008000012 */
[----:B------:R-:W-:-:S04]  /*12b0*/  FFMA R16, R16, UR10, R17 ;  /* 0x0000000a10107c23 */ /* 0x000fc80008000011 */
[----:B------:R-:W-:Y:S01]  /*12c0*/  FFMA R15, R15, UR11, R16 ;  /* 0x0000000b0f0f7c23 */ /* 0x000fe20008000010 */
[----:B------:R-:W0:Y:S03]  /*12d0*/  LDCU.128 UR8, c[0x3][0x170] ;  /* 0x00c02e00ff0877ac */ /* 0x000e260008000c00 */
[----:B----4-:R-:W-:-:S04]  /*12e0*/  FFMA R14, R14, UR12, R15 ;  /* 0x0000000c0e0e7c23 */ /* 0x010fc8000800000f */
[----:B------:R-:W-:-:S04]  /*12f0*/  FFMA R13, R13, UR13, R14 ;  /* 0x0000000d0d0d7c23 */ /* 0x000fc8000800000e */
[----:B------:R-:W-:-:S04]  /*1300*/  FFMA R12, R12, UR14, R13 ;  /* 0x0000000e0c0c7c23 */ /* 0x000fc8000800000d */
[----:B--2---:R-:W-:Y:S01]  /*1310*/  FFMA R11, R11, UR15, R12 ;  /* 0x0000000f0b0b7c23 */ /* 0x004fe2000800000c */
[----:B------:R-:W2:Y:S03]  /*1320*/  LDCU.128 UR12, c[0x3][0x180] ;  /* 0x00c03000ff0c77ac */ /* 0x000ea60008000c00 */
[----:B0-----:R-:W-:-:S04]  /*1330*/  FFMA R10, R10, UR8, R11 ;  /* 0x000000080a0a7c23 */ /* 0x001fc8000800000b */
[----:B------:R-:W-:-:S04]  /*1340*/  FFMA R9, R9, UR9, R10 ;  /* 0x0000000909097c23 */ /* 0x000fc8000800000a */
[----:B------:R-:W-:-:S04]  /*1350*/  FFMA R9, R8, UR10, R9 ;  /* 0x0000000a08097c23 */ /* 0x000fc80008000009 */
[----:B------:R-:W-:Y:S01]  /*1360*/  FFMA R9, R6, UR11, R9 ;  /* 0x0000000b06097c23 */ /* 0x000fe20008000009 */
[----:B------:R-:W0:Y:S03]  /*1370*/  LDCU.128 UR8, c[0x3][0x190] ;  /* 0x00c03200ff0877ac */ /* 0x000e260008000c00 */
[----:B--2---:R-:W-:-:S04]  /*1380*/  FFMA R9, R0, UR12, R9 ;  /* 0x0000000c00097c23 */ /* 0x004fc80008000009 */
[----:B------:R-:W-:Y:S02]  /*1390*/  FFMA R24, R24, UR13, R9 ;  /* 0x0000000d18187c23 */ /* 0x000fe40008000009 */
[----:B------:R-:W2:Y:S02]  /*13a0*/  @P0 LDC.64 R8, c[0x0][0x388] ;  /* 0x0000e200ff080b82 */ /* 0x000ea40000000a00 */
[----:B---3--:R-:W-:-:S04]  /*13b0*/  FFMA R24, R25, UR14, R24 ;  /* 0x0000000e19187c23 */ /* 0x008fc80008000018 */
[----:B-----5:R-:W-:Y:S01]  /*13c0*/  FFMA R23, R23, UR15, R24 ;  /* 0x0000000f17177c23 */ /* 0x020fe20008000018 */
[----:B------:R-:W3:Y:S03]  /*13d0*/  LDCU.128 UR12, c[0x3][0x1b0] ;  /* 0x00c03600ff0c77ac */ /* 0x000ee60008000c00 */
[C---:B-1----:R-:W-:Y:S01]  /*13e0*/  FADD R0, R23.reuse, UR4 ;  /* 0x0000000417007e21 */ /* 0x042fe20008000000 */
[----:B------:R-:W-:Y:S01]  /*13f0*/  FSETP.GEU.AND P1, PT, R23, -UR4, PT ;  /* 0x8000000417007c0b */ /* 0x000fe2000bf2e000 */
[----:B------:R-:W1:Y:S03]  /*1400*/  LDCU UR4, c[0x3][0x1f0] ;  /* 0x00c03e00ff0477ac */ /* 0x000e660008000800 */
[----:B------:R-:W-:-:S05]  /*1410*/  FSEL R0, R0, RZ, P1 ;  /* 0x000000ff00007208 */ /* 0x000fca0000800000 */
[----:B------:R-:W-:Y:S01]  /*1420*/  STS [R7+0x1b00], R0 ;  /* 0x001b000007007388 */ /* 0x000fe20000000800 */
[----:B------:R-:W-:Y:S06]  /*1430*/  BAR.SYNC.DEFER_BLOCKING 0x0 ;  /* 0x0000000000007b1d */ /* 0x000fec0000010000 */
[----:B------:R-:W-:Y:S04]  /*1440*/  @P0 LDS R5, [R7+0x1b00] ;  /* 0x001b000007050984 */ /* 0x000fe80000000800 */
[----:B------:R-:W4:Y:S04]  /*1450*/  @P0 LDS R6, [R7+0x1afc] ;  /* 0x001afc0007060984 */ /* 0x000f280000000800 */
[----:B------:R-:W-:Y:S04]  /*1460*/  @P0 LDS R10, [R7+0x1aa0] ;  /* 0x001aa000070a0984 */ /* 0x000fe80000000800 */
[----:B------:R-:W5:Y:S01]  /*1470*/  @P0 LDS R11, [R7+0x1a9c] ;  /* 0x001a9c00070b0984 */ /* 0x000f620000000800 */
[----:B----4-:R-:W-:-:S04]  /*1480*/  @P0 FSETP.GT.AND P1, PT, R5, R6, PT ;  /* 0x000000060500020b */ /* 0x010fc80003f24000 */
[----:B------:R-:W-:Y:S02]  /*1490*/  @P0 FSEL R6, R5, R6, P1 ;  /* 0x0000000605060208 */ /* 0x000fe40000800000 */
[----:B------:R-:W-:Y:S02]  /*14a0*/  IADD3 R5, PT, PT, R4, 0x1b0, RZ ;  /* 0x000001b004057810 */ /* 0x000fe40007ffe0ff */
[----:B-----5:R-:W-:-:S03]  /*14b0*/  @P0 FSETP.GT.AND P2, PT, R10, R11, PT ;  /* 0x0000000b0a00020b */ /* 0x020fc60003f44000 */
[----:B--2---:R-:W-:Y:S01]  /*14c0*/  @P0 IMAD.WIDE.U32 R8, R5, 0x4, R8 ;  /* 0x0000000405080825 */ /* 0x004fe200078e0008 */
[----:B------:R-:W-:-:S04]  /*14d0*/  @P0 FSEL R11, R10, R11, P2 ;  /* 0x0000000b0a0b0208 */ /* 0x000fc80001000000 */
[----:B------:R-:W-:-:S04]  /*14e0*/  @P0 FSETP.GT.AND P1, PT, R6, R11, PT ;  /* 0x0000000b0600020b */ /* 0x000fc80003f24000 */
[----:B------:R-:W-:-:S05]  /*14f0*/  @P0 FSEL R11, R6, R11, P1 ;  /* 0x0000000b060b0208 */ /* 0x000fca0000800000 */
[----:B------:R2:W-:Y:S04]  /*1500*/  @P0 STG.E desc[UR6][R8.64], R11 ;  /* 0x0000000b08000986 */ /* 0x0005e8000c101906 */
[----:B------:R-:W0:Y:S04]  /*1510*/  LDG.E R0, desc[UR6][R2.64] ;  /* 0x0000000602007981 */ /* 0x000e28000c1e1900 */
[----:B------:R-:W4:Y:S04]  /*1520*/  LDG.E R25, desc[UR6][R2.64+0x4] ;  /* 0x0000040602197981 */ /* 0x000f28000c1e1900 */
        /* <DEDUP_REMOVED lines=19> */
[----:B0-----:R-:W-:-:S03]  /*1660*/  FFMA R24, R0, UR8, RZ ;  /* 0x0000000800187c23 */ /* 0x001fc600080000ff */
[----:B------:R-:W2:Y:S01]  /*1670*/  LDG.E R0, desc[UR6][R2.64+0x1c4] ;  /* 0x0001c40602007981 */ /* 0x000ea2000c1e1900 */
[----:B----4-:R-:W-:-:S03]  /*1680*/  FFMA R25, R25, UR9, R24 ;  /* 0x0000000919197c23 */ /* 0x010fc60008000018 */
[----:B------:R-:W4:Y:S01]  /*1690*/  LDG.E R24, desc[UR6][R2.64+0x1c8] ;  /* 0x0001c80602187981 */ /* 0x000f22000c1e1900 */
[----:B-----5:R-:W-:-:S03]  /*16a0*/  FFMA R26, R26, UR10, R25 ;  /* 0x0000000a1a1a7c23 */ /* 0x020fc60008000019 */
[----:B------:R-:W5:Y:S01]  /*16b0*/  LDG.E R25, desc[UR6][R2.64+0x1cc] ;  /* 0x0001cc0602197981 */ /* 0x000f62000c1e1900 */
[----:B---3--:R-:W-:Y:S01]  /*16c0*/  FFMA R26, R23, UR11, R26 ;  /* 0x0000000b171a7c23 */ /* 0x008fe2000800001a */
[----:B------:R-:W0:Y:S02]  /*16d0*/  LDCU.128 UR8, c[0x3][0x1a0] ;  /* 0x00c03400ff0877ac */ /* 0x000e240008000c00 */
[----:B------:R-:W1:Y:S01]  /*16e0*/  LDG.E R23, desc[UR6][R2.64+0x1d0] ;  /* 0x0001d00602177981 */ /* 0x000e62000c1e1900 */
[----:B0-----:R-:W-:-:S04]  /*16f0*/  FFMA R5, R5, UR8, R26 ;  /* 0x0000000805057c23 */ /* 0x001fc8000800001a */
[----:B------:R-:W-:-:S04]  /*1700*/  FFMA R22, R22, UR9, R5 ;  /* 0x0000000916167c23 */ /* 0x000fc80008000005 */
[----:B------:R-:W-:-:S04]  /*1710*/  FFMA R21, R21, UR10, R22 ;  /* 0x0000000a15157c23 */ /* 0x000fc80008000016 */
[----:B------:R-:W-:Y:S01]  /*1720*/  FFMA R20, R20, UR11, R21 ;  /* 0x0000000b14147c23 */ /* 0x000fe20008000015 */
[----:B------:R-:W0:Y:S03]  /*1730*/  LDCU.128 UR8, c[0x3][0x1c0] ;  /* 0x00c03800ff0877ac */ /* 0x000e260008000c00 */
[----:B------:R-:W-:-:S04]  /*1740*/  FFMA R19, R19, UR12, R20 ;  /* 0x0000000c13137c23 */ /* 0x000fc80008000014 */
[----:B------:R-:W-:-:S04]  /*1750*/  FFMA R18, R18, UR13, R19 ;  /* 0x0000000d12127c23 */ /* 0x000fc80008000013 */
[----:B------:R-:W-:-:S04]  /*1760*/  FFMA R17, R17, UR14, R18 ;  /* 0x0000000e11117c23 */ /* 0x000fc80008000012 */
[----:B------:R-:W-:Y:S01]  /*1770*/  FFMA R16, R16, UR15, R17 ;  /* 0x0000000f10107c23 */ /* 0x000fe20008000011 */
[----:B------:R-:W2:Y:S03]  /*1780*/  LDCU.128 UR12, c[0x3][0x1d0] ;  /* 0x00c03a00ff0c77ac */ /* 0x000ea60008000c00 */
[----:B0-----:R-:W-:-:S04]  /*1790*/  FFMA R15, R15, UR8, R16 ;  /* 0x000000080f0f7c23 */ /* 0x001fc80008000010 */
[----:B------:R-:W-:-:S04]  /*17a0*/  FFMA R14, R14, UR9, R15 ;  /* 0x000000090e0e7c23 */ /* 0x000fc8000800000f */
[----:B------:R-:W-:-:S04]  /*17b0*/  FFMA R13, R13, UR10, R14 ;  /* 0x0000000a0d0d7c23 */ /* 0x000fc8000800000e */
[----:B------:R-:W-:Y:S01]  /*17c0*/  FFMA R12, R12, UR11, R13 ;  /* 0x0000000b0c0c7c23 */ /* 0x000fe2000800000d */
[----:B------:R-:W0:Y:S03]  /*17d0*/  LDCU.128 UR8, c[0x3][0x1e0] ;  /* 0x00c03c00ff0877ac */ /* 0x000e260008000c00 */
[----:B--2---:R-:W-:-:S04]  /*17e0*/  FFMA R11, R11, UR12, R12 ;  /* 0x0000000c0b0b7c23 */ /* 0x004fc8000800000c */
[----:B------:R-:W-:-:S04]  /*17f0*/  FFMA R10, R10, UR13, R11 ;  /* 0x0000000d0a0a7c23 */ /* 0x000fc8000800000b */
[----:B------:R-:W-:-:S04]  /*1800*/  FFMA R9, R9, UR14, R10 ;  /* 0x0000000e09097c23 */ /* 0x000fc8000800000a */
[----:B------:R-:W-:Y:S01]  /*1810*/  FFMA R9, R8, UR15, R9 ;  /* 0x0000000f08097c23 */ /* 0x000fe20008000009 */
[----:B------:R-:W2:Y:S03]  /*1820*/  LDCU.128 UR12, c[0x3][0x210] ;  /* 0x00c04200ff0c77ac */ /* 0x000ea60008000c00 */
[----:B0-----:R-:W-:-:S04]  /*1830*/  FFMA R9, R6, UR8, R9 ;  /* 0x0000000806097c23 */ /* 0x001fc80008000009 */
[----:B------:R-:W-:Y:S01]  /*1840*/  FFMA R9, R0, UR9, R9 ;  /* 0x0000000900097c23 */ /* 0x000fe20008000009 */
[----:B------:R-:W0:Y:S03]  /*1850*/  LDCU.64 UR8, c[0x3][0x1f8] ;  /* 0x00c03f00ff0877ac */ /* 0x000e260008000a00 */
[----:B----4-:R-:W-:Y:S02]  /*1860*/  FFMA R24, R24, UR10, R9 ;  /* 0x0000000a18187c23 */ /* 0x010fe40008000009 */
[----:B------:R-:W3:Y:S02]  /*1870*/  @P0 LDC.64 R8, c[0x0][0x388] ;  /* 0x0000e200ff080b82 */ /* 0x000ee40000000a00 */
[----:B-----5:R-:W-:-:S04]  /*1880*/  FFMA R24, R25, UR11, R24 ;  /* 0x0000000b19187c23 */ /* 0x020fc80008000018 */
[----:B-1----:R-:W-:Y:S01]  /*1890*/  FFMA R23, R23, UR4, R24 ;  /* 0x0000000417177c23 */ /* 0x002fe20008000018 */
[----:B------:R-:W1:Y:S03]  /*18a0*/  LDCU UR4, c[0x3][0x1f4] ;  /* 0x00c03e80ff0477ac */ /* 0x000e660008000800 */
[C---:B------:R-:W-:Y:S01]  /*18b0*/  FADD R0, R23.reuse, UR5 ;  /* 0x0000000517007e21 */ /* 0x040fe20008000000 */
[----:B------:R-:W-:-:S04]  /*18c0*/  FSETP.GEU.AND P1, PT, R23, -UR5, PT ;  /* 0x8000000517007c0b */ /* 0x000fc8000bf2e000 */
        /* <DEDUP_REMOVED lines=11> */
[----:B---3--:R-:W-:Y:S01]  /*1980*/  @P0 IMAD.WIDE.U32 R8, R5, 0x4, R8 ;  /* 0x0000000405080825 */ /* 0x008fe200078e0008 */
[----:B------:R-:W-:-:S04]  /*1990*/  @P0 FSEL R11, R10, R11, P2 ;  /* 0x0000000b0a0b0208 */ /* 0x000fc80001000000 */
[----:B------:R-:W-:-:S04]  /*19a0*/  @P0 FSETP.GT.AND P1, PT, R6, R11, PT ;  /* 0x0000000b0600020b */ /* 0x000fc80003f24000 */
[----:B------:R-:W-:-:S05]  /*19b0*/  @P0 FSEL R11, R6, R11, P1 ;  /* 0x0000000b060b0208 */ /* 0x000fca0000800000 */
[----:B------:R3:W-:Y:S04]  /*19c0*/  @P0 STG.E desc[UR6][R8.64], R11 ;  /* 0x0000000b08000986 */ /* 0x0007e8000c101906 */
[----:B------:R-:W1:Y:S04]  /*19d0*/  LDG.E R0, desc[UR6][R2.64] ;  /* 0x0000000602007981 */ /* 0x000e68000c1e1900 */
[----:B------:R-:W0:Y:S04]  /*19e0*/  LDG.E R25, desc[UR6][R2.64+0x4] ;  /* 0x0000040602197981 */ /* 0x000e28000c1e1900 */
[----:B------:R-:W4:Y:S04]  /*19f0*/  LDG.E R26, desc[UR6][R2.64+0x8] ;  /* 0x00000806021a7981 */ /* 0x000f28000c1e1900 */
[----:B------:R-:W5:Y:S04]  /*1a00*/  LDG.E R5, desc[UR6][R2.64+0xc] ;  /* 0x00000c0602057981 */ /* 0x000f68000c1e1900 */
[----:B------:R-:W2:Y:S04]  /*1a10*/  LDG.E R23, desc[UR6][R2.64+0x10] ;  /* 0x0000100602177981 */ /* 0x000ea8000c1e1900 */
        /* <DEDUP_REMOVED lines=11> */
[----:B---3--:R-:W3:Y:S04]  /*1ad0*/  LDG.E R11, desc[UR6][R2.64+0x154] ;  /* 0x00015406020b7981 */ /* 0x008ee8000c1e1900 */
[----:B------:R-:W3:Y:S04]  /*1ae0*/  LDG.E R10, desc[UR6][R2.64+0x158] ;  /* 0x00015806020a7981 */ /* 0x000ee8000c1e1900 */
[----:B------:R-:W3:Y:S04]  /*1af0*/  LDG.E R9, desc[UR6][R2.64+0x15c] ;  /* 0x00015c0602097981 */ /* 0x000ee8000c1e1900 */
[----:B------:R-:W3:Y:S04]  /*1b00*/  LDG.E R8, desc[UR6][R2.64+0x160] ;  /* 0x0001600602087981 */ /* 0x000ee8000c1e1900 */
[----:B------:R-:W3:Y:S01]  /*1b10*/  LDG.E R6, desc[UR6][R2.64+0x1c0] ;  /* 0x0001c00602067981 */ /* 0x000ee2000c1e1900 */
[----:B-1----:R-:W-:Y:S01]  /*1b20*/  FFMA R24, R0, UR4, RZ ;  /* 0x0000000400187c23 */ /* 0x002fe200080000ff */
[----:B------:R-:W1:Y:S02]  /*1b30*/  LDCU.64 UR4, c[0x3][0x250] ;  /* 0x00c04a00ff0477ac */ /* 0x000e640008000a00 */
[----:B------:R-:W3:Y:S01]  /*1b40*/  LDG.E R0, desc[UR6][R2.64+0x1c4] ;  /* 0x0001c40602007981 */ /* 0x000ee2000c1e1900 */
[----:B0-----:R-:W-:-:S03]  /*1b50*/  FFMA R25, R25, UR8, R24 ;  /* 0x0000000819197c23 */ /* 0x001fc60008000018 */
[----:B------:R-:W3:Y:S01]  /*1b60*/  LDG.E R24, desc[UR6][R2.64+0x1c8] ;  /* 0x0001c80602187981 */ /* 0x000ee2000c1e1900 */
[----:B----4-:R-:W-:Y:S01]  /*1b70*/  FFMA R28, R26, UR9, R25 ;  /* 0x000000091a1c7c23 */ /* 0x010fe20008000019 */
[----:B------:R-:W5:Y:S02]  /*1b80*/  LDCU.128 UR8, c[0x3][0x200] ;  /* 0x00c04000ff0877ac */ /* 0x000f640008000c00 */
[----:B------:R-:W1:Y:S04]  /*1b90*/  LDG.E R25, desc[UR6][R2.64+0x1cc] ;  /* 0x0001cc0602197981 */ /* 0x000e68000c1e1900 */
[----:B------:R-:W4:Y:S01]  /*1ba0*/  LDG.E R26, desc[UR6][R2.64+0x1d0] ;  /* 0x0001d006021a7981 */ /* 0x000f22000c1e1900 */
[----:B-----5:R-:W-:-:S04]  /*1bb0*/  FFMA R28, R5, UR8, R28 ;  /* 0x00000008051c7c23 */ /* 0x020fc8000800001c */
[----:B--2---:R-:W-:-:S04]  /*1bc0*/  FFMA R23, R23, UR9, R28 ;  /* 0x0000000917177c23 */ /* 0x004fc8000800001c */
        /* <DEDUP_REMOVED lines=14> */
[----:B---3--:R-:W-:-:S04]  /*1cb0*/  FFMA R11, R11, UR13, R12 ;  /* 0x0000000d0b0b7c23 */ /* 0x008fc8000800000c */
[----:B------:R-:W-:-:S04]  /*1cc0*/  FFMA R10, R10, UR14, R11 ;  /* 0x0000000e0a0a7c23 */ /* 0x000fc8000800000b */
[----:B------:R-:W-:-:S04]  /*1cd0*/  FFMA R9, R9, UR15, R10 ;  /* 0x0000000f09097c23 */ /* 0x000fc8000800000a */
[----:B0-----:R-:W-:Y:S01]  /*1ce0*/  FFMA R9, R8, UR8, R9 ;  /* 0x0000000808097c23 */ /* 0x001fe20008000009 */
[----:B------:R-:W0:Y:S03]  /*1cf0*/  LDCU UR8, c[0x3][0x27ec] ;  /* 0x00c4fd80ff0877ac */ /* 0x000e260008000800 */
[----:B------:R-:W-:-:S04]  /*1d00*/  FFMA R9, R6, UR9, R9 ;  /* 0x0000000906097c23 */ /* 0x000fc80008000009 */
[----:B------:R-:W-:-:S04]  /*1d10*/  FFMA R9, R0, UR10, R9 ;  /* 0x0000000a00097c23 */ /* 0x000fc80008000009 */
[----:B------:R-:W-:-:S04]  /*1d20*/  FFMA R24, R24, UR11, R9 ;  /* 0x0000000b18187c23 */ /* 0x000fc80008000009 */
[----:B-1----:R-:W-:-:S04]  /*1d30*/  FFMA R25, R25, UR4, R24 ;  /* 0x0000000419197c23 */ /* 0x002fc80008000018 */
[----:B----4-:R-:W-:-:S04]  /*1d40*/  FFMA R25, R26, UR5, R25 ;  /* 0x000000051a197c23 */ /* 0x010fc80008000019 */
[C---:B0-----:R-:W-:Y:S01]  /*1d50*/  FADD R0, R25.reuse, UR8 ;  /* 0x0000000819007e21 */ /* 0x041fe20008000000 */
[----:B------:R-:W-:-:S04]  /*1d60*/  FSETP.GEU.AND P1, PT, R25, -UR8, PT ;  /* 0x8000000819007c0b */ /* 0x000fc8000bf2e000 */
[----:B------:R-:W-:-:S05]  /*1d70*/  FSEL R0, R0, RZ, P1 ;  /* 0x000000ff00007208 */ /* 0x000fca0000800000 */
[----:B------:R0:W-:Y:S01]  /*1d80*/  STS [R7+0x2d00], R0 ;  /* 0x002d000007007388 */ /* 0x0001e20000000800 */
[----:B------:R-:W-:Y:S06]  /*1d90*/  BAR.SYNC.DEFER_BLOCKING 0x0 ;  /* 0x0000000000007b1d */ /* 0x000fec0000010000 */
[----:B------:R-:W-:Y:S05]  /*1da0*/  @!P0 EXIT ;  /* 0x000000000000894d */ /* 0x000fea0003800000 */
[----:B0-----:R-:W-:Y:S01]  /*1db0*/  LDS R0, [R7+0x2d00] ;  /* 0x002d000007007984 */ /* 0x001fe20000000800 */
[----:B------:R-:W0:Y:S03]  /*1dc0*/  LDC.64 R2, c[0x0][0x388] ;  /* 0x0000e200ff027b82 */ /* 0x000e260000000a00 */
[----:B------:R-:W1:Y:S04]  /*1dd0*/  LDS R5, [R7+0x2cfc] ;  /* 0x002cfc0007057984 */ /* 0x000e680000000800 */
[----:B------:R-:W-:Y:S04]  /*1de0*/  LDS R6, [R7+0x2ca0] ;  /* 0x002ca00007067984 */ /* 0x000fe80000000800 */
[----:B------:R-:W2:Y:S01]  /*1df0*/  LDS R9, [R7+0x2c9c] ;  /* 0x002c9c0007097984 */ /* 0x000ea20000000800 */
[----:B-1----:R-:W-:-:S04]  /*1e00*/  FSETP.GT.AND P0, PT, R0, R5, PT ;  /* 0x000000050000720b */ /* 0x002fc80003f04000 */
[----:B------:R-:W-:Y:S02]  /*1e10*/  FSEL R0, R0, R5, P0 ;  /* 0x0000000500007208 */ /* 0x000fe40000000000 */
[----:B------:R-:W-:Y:S02]  /*1e20*/  IADD3 R5, PT, PT, R4, 0x2d0, RZ ;  /* 0x000002d004057810 */ /* 0x000fe40007ffe0ff */
[----:B--2---:R-:W-:-:S03]  /*1e30*/  FSETP.GT.AND P1, PT, R6, R9, PT ;  /* 0x000000090600720b */ /* 0x004fc60003f24000 */
[----:B0-----:R-:W-:Y:S01]  /*1e40*/  IMAD.WIDE.U32 R2, R5, 0x4, R2 ;  /* 0x0000000405027825 */ /* 0x001fe200078e0002 */
[----:B------:R-:W-:-:S04]  /*1e50*/  FSEL R9, R6, R9, P1 ;  /* 0x0000000906097208 */ /* 0x000fc80000800000 */
[----:B------:R-:W-:-:S04]  /*1e60*/  FSETP.GT.AND P0, PT, R0, R9, PT ;  /* 0x000000090000720b */ /* 0x000fc80003f04000 */
[----:B------:R-:W-:-:S05]  /*1e70*/  FSEL R9, R0, R9, P0 ;  /* 0x0000000900097208 */ /* 0x000fca0000000000 */
[----:B------:R-:W-:Y:S01]  /*1e80*/  STG.E desc[UR6][R2.64], R9 ;  /* 0x0000000902007986 */ /* 0x000fe2000c101906 */
[----:B------:R-:W-:Y:S05]  /*1e90*/  EXIT ;  /* 0x000000000000794d */ /* 0x000fea0003800000 */
.L_x_10:
        /* <DEDUP_REMOVED lines=14> */
.L_x_15:


//--------------------- .nv.shared._Z13FCProcessing3PKfS0_Pi --------------------------
	.section	.nv.shared._Z13FCProcessing3PKfS0_Pi,"aw",@nobits
	.sectionflags	@""
	.align	4
.nv.shared._Z13FCProcessing3PKfS0_Pi:
	.zero		1064


//--------------------- .nv.shared.reserved.0     --------------------------
	.section	.nv.shared.reserved.0,"aw",@nobits
	.weak		__nv_reservedSMEM_offset_0_alias
	.size		__nv_reservedSMEM_offset_0_alias, 0, 64
	.other		__nv_reservedSMEM_offset_0_alias,@"STO_CUDA_RESERVED_SHARED STV_DEFAULT"
__nv_reservedSMEM_offset_0_alias:
	.zero		0
	.zero		64


//--------------------- .nv.shared._Z15ConvProcessing2PKfPf --------------------------
	.section	.nv.shared._Z15ConvProcessing2PKfPf,"aw",@nobits
	.sectionflags	@""
	.align	4
.nv.shared._Z15ConvProcessing2PKfPf:
	.zero		5120


//--------------------- .nv.shared._Z15ConvProcessing1PKfPf --------------------------
	.section	.nv.shared._Z15ConvProcessing1PKfPf,"aw",@nobits
	.sectionflags	@""
	.align	4
.nv.shared._Z15ConvProcessing1PKfPf:
	.zero		14848


//--------------------- .nv.constant0._Z13FCProcessing3PKfS0_Pi --------------------------
	.section	.nv.constant0._Z13FCProcessing3PKfS0_Pi,"a",@progbits
	.sectionflags	@""
	.align	4
.nv.constant0._Z13FCProcessing3PKfS0_Pi:
	.zero		920


//--------------------- .nv.constant0._Z13FCProcessing2PKfS0_Pf --------------------------
	.section	.nv.constant0._Z13FCProcessing2PKfS0_Pf,"a",@progbits
	.sectionflags	@""
	.align	4
.nv.constant0._Z13FCProcessing2PKfS0_Pf:
	.zero		920


//--------------------- .nv.constant0._Z13FCProcessing1PKfS0_Pf --------------------------
	.section	.nv.constant0._Z13FCProcessing1PKfS0_Pf,"a",@progbits
	.sectionflags	@""
	.align	4
.nv.constant0._Z13FCProcessing1PKfS0_Pf:
	.zero		920


//--------------------- .nv.constant0._Z15ConvProcessing2PKfPf --------------------------
	.section	.nv.constant0._Z15ConvProcessing2PKfPf,"a",@progbits
	.sectionflags	@""
	.align	4
.nv.constant0._Z15ConvProcessing2PKfPf:
	.zero		912


//--------------------- .nv.constant0._Z15ConvProcessing1PKfPf --------------------------
	.section	.nv.constant0._Z15ConvProcessing1PKfPf,"a",@progbits
	.sectionflags	@""
	.align	4
.nv.constant0._Z15ConvProcessing1PKfPf:
	.zero		912


//--------------------- SYMBOLS --------------------------

	.type		.nv.reservedSmem.offset0,@object
	.size		.nv.reservedSmem.offset0,0x4
	.type		.nv.reservedSmem.cap,@object
	.size		.nv.reservedSmem.cap,0x4
